	.target	sm_90a

	.elftype	@"ET_EXEC"


//--------------------- .note.nv.tkinfo           --------------------------
	.section	.note.nv.tkinfo,"",@"SHT_NOTE"
	.sectionflags	@"SHF_NOTE_NV_TKINFO"
	.tkinfo
        /*0018*/ 	.word	0x00000002
        /*0030*/ 	.string	""
        /*0030*/ 	.string	"ptxas"
        /*0030*/ 	.string	"Cuda compilation tools, release 13.0, V13.0.88"
        /*0030*/ 	.string	"Build cuda_13.0.r13.0/compiler.36424714_0"
        /*0030*/ 	.string	"-arch sm_90a -m 64 "



//--------------------- .note.nv.cuinfo           --------------------------
	.section	.note.nv.cuinfo,"",@"SHT_NOTE"
	.sectionflags	@"SHF_NOTE_NV_CUINFO"
        /*0018*/ 	.short	0x0002
        /*001a*/ 	.short	0x005a
        /*001c*/ 	.short	0x0082
	.zero		2


//--------------------- .nv.info                  --------------------------
	.section	.nv.info,"",@"SHT_CUDA_INFO"
	.align	4


	//----- nvinfo : EIATTR_REGCOUNT
	.align		4
        /*0000*/ 	.byte	0x04, 0x2f
        /*0002*/ 	.short	(.L_15 - .L_14)
	.align		4
.L_14:
        /*0004*/ 	.word	index@(_ZN7cutlass13device_kernelINS_4gemm6kernel13GemmUniversalIN4cute5tupleIJiiiiEEENS1_10collective13CollectiveMmaINS1_34MainloopSm90TmaGmmaWarpSpecializedILi4ENS5_IJNS4_1CILi1EEESB_SB_EEENS1_35KernelTmaWarpSpecializedCooperativeEEENS5_IJNSA_ILi128EEENSA_ILi240EEENSA_ILi64EEEEEENS_10bfloat16_tENS5_IJlSB_lEEESJ_SK_NS4_8TiledMMAINS4_8MMA_AtomIJNS4_4SM904GMMA27MMA_64x16x16_F32BF16BF16_SSILNSO_5MajorE0ELSQ_0ELNSO_7ScaleInE1ELSR_1EEEEEENS4_6LayoutINS5_IJNSA_ILi2EEESB_SB_EEENS5_IJSB_NSA_ILi0EEESX_EEEEENS5_IJNS4_10UnderscoreES10_S10_EEEEENS4_13SM90_TMA_LOADENS4_14ComposedLayoutINS4_7SwizzleILi3ELi4ELi3EEENS4_18smem_ptr_flag_bitsILi16EEENSU_INS5_IJNSA_ILi8EEESH_EEENS5_IJSH_SB_EEEEEEEvNS4_8identityES13_S1D_vS1E_EENS_8epilogue10collective6detail29Sm90TmaWarpSpecializedAdapterINS1H_15DefaultEpilogueISJ_SK_SK_NS1G_6thread17LinearCombinationISJ_Li1EffLNS1L_9ScaleType4KindE0ELNS_15FloatRoundStyleE2ESJ_EENS1_15EpilogueDefaultEEEEEvvEEEEvNT_6ParamsE)
        /*0008*/ 	.word	0x000000a8


	//----- nvinfo : EIATTR_FRAME_SIZE
	.align		4
.L_15:
        /*000c*/ 	.byte	0x04, 0x11
        /*000e*/ 	.short	(.L_17 - .L_16)
	.align		4
.L_16:
        /*0010*/ 	.word	index@(_ZN7cutlass13device_kernelINS_4gemm6kernel13GemmUniversalIN4cute5tupleIJiiiiEEENS1_10collective13CollectiveMmaINS1_34MainloopSm90TmaGmmaWarpSpecializedILi4ENS5_IJNS4_1CILi1EEESB_SB_EEENS1_35KernelTmaWarpSpecializedCooperativeEEENS5_IJNSA_ILi128EEENSA_ILi240EEENSA_ILi64EEEEEENS_10bfloat16_tENS5_IJlSB_lEEESJ_SK_NS4_8TiledMMAINS4_8MMA_AtomIJNS4_4SM904GMMA27MMA_64x16x16_F32BF16BF16_SSILNSO_5MajorE0ELSQ_0ELNSO_7ScaleInE1ELSR_1EEEEEENS4_6LayoutINS5_IJNSA_ILi2EEESB_SB_EEENS5_IJSB_NSA_ILi0EEESX_EEEEENS5_IJNS4_10UnderscoreES10_S10_EEEEENS4_13SM90_TMA_LOADENS4_14ComposedLayoutINS4_7SwizzleILi3ELi4ELi3EEENS4_18smem_ptr_flag_bitsILi16EEENSU_INS5_IJNSA_ILi8EEESH_EEENS5_IJSH_SB_EEEEEEEvNS4_8identityES13_S1D_vS1E_EENS_8epilogue10collective6detail29Sm90TmaWarpSpecializedAdapterINS1H_15DefaultEpilogueISJ_SK_SK_NS1G_6thread17LinearCombinationISJ_Li1EffLNS1L_9ScaleType4KindE0ELNS_15FloatRoundStyleE2ESJ_EENS1_15EpilogueDefaultEEEEEvvEEEEvNT_6ParamsE)
        /*0014*/ 	.word	0x00000000


	//----- nvinfo : EIATTR_MIN_STACK_SIZE
	.align		4
.L_17:
        /*0018*/ 	.byte	0x04, 0x12
        /*001a*/ 	.short	(.L_19 - .L_18)
	.align		4
.L_18:
        /*001c*/ 	.word	index@(_ZN7cutlass13device_kernelINS_4gemm6kernel13GemmUniversalIN4cute5tupleIJiiiiEEENS1_10collective13CollectiveMmaINS1_34MainloopSm90TmaGmmaWarpSpecializedILi4ENS5_IJNS4_1CILi1EEESB_SB_EEENS1_35KernelTmaWarpSpecializedCooperativeEEENS5_IJNSA_ILi128EEENSA_ILi240EEENSA_ILi64EEEEEENS_10bfloat16_tENS5_IJlSB_lEEESJ_SK_NS4_8TiledMMAINS4_8MMA_AtomIJNS4_4SM904GMMA27MMA_64x16x16_F32BF16BF16_SSILNSO_5MajorE0ELSQ_0ELNSO_7ScaleInE1ELSR_1EEEEEENS4_6LayoutINS5_IJNSA_ILi2EEESB_SB_EEENS5_IJSB_NSA_ILi0EEESX_EEEEENS5_IJNS4_10UnderscoreES10_S10_EEEEENS4_13SM90_TMA_LOADENS4_14ComposedLayoutINS4_7SwizzleILi3ELi4ELi3EEENS4_18smem_ptr_flag_bitsILi16EEENSU_INS5_IJNSA_ILi8EEESH_EEENS5_IJSH_SB_EEEEEEEvNS4_8identityES13_S1D_vS1E_EENS_8epilogue10collective6detail29Sm90TmaWarpSpecializedAdapterINS1H_15DefaultEpilogueISJ_SK_SK_NS1G_6thread17LinearCombinationISJ_Li1EffLNS1L_9ScaleType4KindE0ELNS_15FloatRoundStyleE2ESJ_EENS1_15EpilogueDefaultEEEEEvvEEEEvNT_6ParamsE)
        /*0020*/ 	.word	0x00000000
.L_19:


//--------------------- .nv.compat                --------------------------
	.section	.nv.compat,"",@"SHT_CUDA_COMPAT_INFO"
	.align	4
        /*0000*/ 	.byte	0x02, 0x09, 0x01, 0x00, 0x02, 0x02, 0x04, 0x00, 0x02, 0x05, 0x05, 0x00, 0x03, 0x07, 0x01, 0x01
        /*0010*/ 	.byte	0x02, 0x03, 0x01, 0x00, 0x02, 0x06, 0x01, 0x00, 0x04, 0x0b, 0x08, 0x00, 0x00, 0x00, 0x00, 0x00
        /*0020*/ 	.byte	0x00, 0x00, 0x00, 0x00


//--------------------- .nv.info._ZN7cutlass13device_kernelINS_4gemm6kernel13GemmUniversalIN4cute5tupleIJiiiiEEENS1_10collective13CollectiveMmaINS1_34MainloopSm90TmaGmmaWarpSpecializedILi4ENS5_IJNS4_1CILi1EEESB_SB_EEENS1_35KernelTmaWarpSpecializedCooperativeEEENS5_IJNSA_ILi128EEENSA_ILi240EEENSA_ILi64EEEEEENS_10bfloat16_tENS5_IJlSB_lEEESJ_SK_NS4_8TiledMMAINS4_8MMA_AtomIJNS4_4SM904GMMA27MMA_64x16x16_F32BF16BF16_SSILNSO_5MajorE0ELSQ_0ELNSO_7ScaleInE1ELSR_1EEEEEENS4_6LayoutINS5_IJNSA_ILi2EEESB_SB_EEENS5_IJSB_NSA_ILi0EEESX_EEEEENS5_IJNS4_10UnderscoreES10_S10_EEEEENS4_13SM90_TMA_LOADENS4_14ComposedLayoutINS4_7SwizzleILi3ELi4ELi3EEENS4_18smem_ptr_flag_bitsILi16EEENSU_INS5_IJNSA_ILi8EEESH_EEENS5_IJSH_SB_EEEEEEEvNS4_8identityES13_S1D_vS1E_EENS_8epilogue10collective6detail29Sm90TmaWarpSpecializedAdapterINS1H_15DefaultEpilogueISJ_SK_SK_NS1G_6thread17LinearCombinationISJ_Li1EffLNS1L_9ScaleType4KindE0ELNS_15FloatRoundStyleE2ESJ_EENS1_15EpilogueDefaultEEEEEvvEEEEvNT_6ParamsE --------------------------
	.section	.nv.info._ZN7cutlass13device_kernelINS_4gemm6kernel13GemmUniversalIN4cute5tupleIJiiiiEEENS1_10collective13CollectiveMmaINS1_34MainloopSm90TmaGmmaWarpSpecializedILi4ENS5_IJNS4_1CILi1EEESB_SB_EEENS1_35KernelTmaWarpSpecializedCooperativeEEENS5_IJNSA_ILi128EEENSA_ILi240EEENSA_ILi64EEEEEENS_10bfloat16_tENS5_IJlSB_lEEESJ_SK_NS4_8TiledMMAINS4_8MMA_AtomIJNS4_4SM904GMMA27MMA_64x16x16_F32BF16BF16_SSILNSO_5MajorE0ELSQ_0ELNSO_7ScaleInE1ELSR_1EEEEEENS4_6LayoutINS5_IJNSA_ILi2EEESB_SB_EEENS5_IJSB_NSA_ILi0EEESX_EEEEENS5_IJNS4_10UnderscoreES10_S10_EEEEENS4_13SM90_TMA_LOADENS4_14ComposedLayoutINS4_7SwizzleILi3ELi4ELi3EEENS4_18smem_ptr_flag_bitsILi16EEENSU_INS5_IJNSA_ILi8EEESH_EEENS5_IJSH_SB_EEEEEEEvNS4_8identityES13_S1D_vS1E_EENS_8epilogue10collective6detail29Sm90TmaWarpSpecializedAdapterINS1H_15DefaultEpilogueISJ_SK_SK_NS1G_6thread17LinearCombinationISJ_Li1EffLNS1L_9ScaleType4KindE0ELNS_15FloatRoundStyleE2ESJ_EENS1_15EpilogueDefaultEEEEEvvEEEEvNT_6ParamsE,"",@"SHT_CUDA_INFO"
	.sectionflags	@""
	.align	4


	//----- nvinfo : EIATTR_CUDA_API_VERSION
	.align		4
        /*0000*/ 	.byte	0x04, 0x37
        /*0002*/ 	.short	(.L_21 - .L_20)
.L_20:
        /*0004*/ 	.word	0x00000082


	//----- nvinfo : EIATTR_KPARAM_INFO
	.align		4
.L_21:
        /*0008*/ 	.byte	0x04, 0x17
        /*000a*/ 	.short	(.L_23 - .L_22)
.L_22:
        /*000c*/ 	.word	0x00000000
        /*0010*/ 	.short	0x0000
        /*0012*/ 	.short	0x0070
        /*0014*/ 	.byte	0x00, 0xf0, 0x01, 0x10


	//----- nvinfo : EIATTR_SPARSE_MMA_MASK
	.align		4
.L_23:
        /*0018*/ 	.byte	0x03, 0x50
        /*001a*/ 	.short	0x0000


	//----- nvinfo : EIATTR_MAXREG_COUNT
	.align		4
        /*001c*/ 	.byte	0x03, 0x1b
        /*001e*/ 	.short	0x00a8


	//----- nvinfo : EIATTR_NUM_BARRIERS
	.align		4
        /*0020*/ 	.byte	0x02, 0x4c
        /*0022*/ 	.byte	0x01
	.zero		1


	//----- nvinfo : EIATTR_EXTERNS
	.align		4
        /*0024*/ 	.byte	0x04, 0x0f
        /*0026*/ 	.short	(.L_25 - .L_24)


	//   ....[0]....
	.align		4
.L_24:
        /*0028*/ 	.word	index@(__assertfail)


	//----- nvinfo : EIATTR_MERCURY_ISA_VERSION
	.align		4
.L_25:
        /*002c*/ 	.byte	0x03, 0x5f
        /*002e*/ 	.short	0x0101


	//----- nvinfo : EIATTR_INT_WARP_WIDE_INSTR_OFFSETS
	.align		4
        /*0030*/ 	.byte	0x04, 0x31
        /*0032*/ 	.short	(.L_27 - .L_26)


	//   ....[0]....
.L_26:
        /*0034*/ 	.word	0x000003b0


	//   ....[1]....
        /*0038*/ 	.word	0x000003e0


	//   ....[2]....
        /*003c*/ 	.word	0x000004c0


	//----- nvinfo : EIATTR_COOP_GROUP_MASK_REGIDS
	.align		4
.L_27:
        /*0040*/ 	.byte	0x04, 0x29
        /*0042*/ 	.short	(.L_29 - .L_28)


	//   ....[0]....
.L_28:
        /*0044*/ 	.word	0xffffffff


	//   ....[1]....
        /*0048*/ 	.word	0xffffffff


	//   ....[2]....
        /*004c*/ 	.word	0xffffffff


	//   ....[3]....
        /*0050*/ 	.word	0xffffffff


	//   ....[4]....
        /*0054*/ 	.word	0xffffffff


	//----- nvinfo : EIATTR_COOP_GROUP_INSTR_OFFSETS
	.align		4
.L_29:
        /*0058*/ 	.byte	0x04, 0x28
        /*005a*/ 	.short	(.L_31 - .L_30)


	//   ....[0]....
.L_30:
        /*005c*/ 	.word	0x00000060


	//   ....[1]....
        /*0060*/ 	.word	0x00000070


	//   ....[2]....
        /*0064*/ 	.word	0x00000130


	//   ....[3]....
        /*0068*/ 	.word	0x000002c0


	//   ....[4]....
        /*006c*/ 	.word	0x00000f70


	//----- nvinfo : EIATTR_REG_RECONFIG
	.align		4
.L_31:
        /*0070*/ 	.byte	0x01, 0x54
	.zero		2


	//----- nvinfo : EIATTR_SYSCALL_OFFSETS
	.align		4
        /*0074*/ 	.byte	0x04, 0x46
        /*0076*/ 	.short	(.L_33 - .L_32)


	//   ....[0]....
.L_32:
        /*0078*/ 	.word	0x00001130


	//----- nvinfo : EIATTR_MBARRIER_INSTR_OFFSETS
	.align		4
.L_33:
        /*007c*/ 	.byte	0x04, 0x39
        /*007e*/ 	.short	(.L_35 - .L_34)


	//   ....[0]....
.L_34:
        /*0080*/ 	.word	0x00000230
        /*0084*/ 	.word	0x000000ff
        /*0088*/ 	.word	0x00000000
        /*008c*/ 	.short	0x0100
        /*008e*/ 	.byte	0x08
	.zero		1


	//   ....[1]....
        /*0090*/ 	.word	0x00000240
        /*0094*/ 	.word	0x000000ff
        /*0098*/ 	.word	0x00000020
        /*009c*/ 	.short	0x0100
        /*009e*/ 	.byte	0x08
	.zero		1


	//   ....[2]....
        /*00a0*/ 	.word	0x00000250
        /*00a4*/ 	.word	0x000000ff
        /*00a8*/ 	.word	0x00000008
        /*00ac*/ 	.short	0x0100
        /*00ae*/ 	.byte	0x08
	.zero		1


	//   ....[3]....
        /*00b0*/ 	.word	0x00000260
        /*00b4*/ 	.word	0x000000ff
        /*00b8*/ 	.word	0x00000028
        /*00bc*/ 	.short	0x0100
        /*00be*/ 	.byte	0x08
	.zero		1


	//   ....[4]....
        /*00c0*/ 	.word	0x00000270
        /*00c4*/ 	.word	0x000000ff
        /*00c8*/ 	.word	0x00000010
        /*00cc*/ 	.short	0x0100
        /*00ce*/ 	.byte	0x08
	.zero		1


	//   ....[5]....
        /*00d0*/ 	.word	0x00000280
        /*00d4*/ 	.word	0x000000ff
        /*00d8*/ 	.word	0x00000030
        /*00dc*/ 	.short	0x0100
        /*00de*/ 	.byte	0x08
	.zero		1


	//   ....[6]....
        /*00e0*/ 	.word	0x00000290
        /*00e4*/ 	.word	0x000000ff
        /*00e8*/ 	.word	0x00000018
        /*00ec*/ 	.short	0x0100
        /*00ee*/ 	.byte	0x08
	.zero		1


	//   ....[7]....
        /*00f0*/ 	.word	0x000002a0
        /*00f4*/ 	.word	0x000000ff
        /*00f8*/ 	.word	0x00000038
        /*00fc*/ 	.short	0x0100
        /*00fe*/ 	.byte	0x08
	.zero		1


	//   ....[8]....
        /*0100*/ 	.word	0x00000530
        /*0104*/ 	.word	0x000000ff
        /*0108*/ 	.word	0x00000050
        /*010c*/ 	.short	0x0100
        /*010e*/ 	.byte	0x06
	.zero		1


	//   ....[9]....
        /*0110*/ 	.word	0x00000590
        /*0114*/ 	.word	0x000000ff
        /*0118*/ 	.word	0x00000058
        /*011c*/ 	.short	0x0100
        /*011e*/ 	.byte	0x06
	.zero		1


	//   ....[10]....
        /*0120*/ 	.word	0x000011b0
        /*0124*/ 	.word	0x00000003
        /*0128*/ 	.word	0x00000000
        /*012c*/ 	.short	0x010a
        /*012e*/ 	.byte	0x3f
	.zero		1


	//   ....[11]....
        /*0130*/ 	.word	0x000011f0
        /*0134*/ 	.word	0x00000003
        /*0138*/ 	.word	0x00000000
        /*013c*/ 	.short	0x010a
        /*013e*/ 	.byte	0x3f
	.zero		1


	//   ....[12]....
        /*0140*/ 	.word	0x00002da0
        /*0144*/ 	.word	0x000000ff
        /*0148*/ 	.word	0x00000000
        /*014c*/ 	.short	0x010a
        /*014e*/ 	.byte	0x06
	.zero		1


	//   ....[13]....
        /*0150*/ 	.word	0x00002de0
        /*0154*/ 	.word	0x000000ff
        /*0158*/ 	.word	0x00000000
        /*015c*/ 	.short	0x010a
        /*015e*/ 	.byte	0x06
	.zero		1


	//   ....[14]....
        /*0160*/ 	.word	0x00004730
        /*0164*/ 	.word	0x000000ff
        /*0168*/ 	.word	0x00000000
        /*016c*/ 	.short	0x0101
        /*016e*/ 	.byte	0x06
	.zero		1


	//   ....[15]....
        /*0170*/ 	.word	0x000048d0
        /*0174*/ 	.word	0x000000ff
        /*0178*/ 	.word	0x00000000
        /*017c*/ 	.short	0x0101
        /*017e*/ 	.byte	0x04
	.zero		1


	//   ....[16]....
        /*0180*/ 	.word	0x0000d760
        /*0184*/ 	.word	0x0000000c
        /*0188*/ 	.word	0x00000020
        /*018c*/ 	.short	0x010a
        /*018e*/ 	.byte	0x3f
	.zero		1


	//   ....[17]....
        /*0190*/ 	.word	0x0000db20
        /*0194*/ 	.word	0x00000005
        /*0198*/ 	.word	0x00000058
        /*019c*/ 	.short	0x0101
        /*019e*/ 	.byte	0x3f
	.zero		1


	//   ....[18]....
        /*01a0*/ 	.word	0x0000e220
        /*01a4*/ 	.word	0x00000007
        /*01a8*/ 	.word	0x00000000
        /*01ac*/ 	.short	0x010a
        /*01ae*/ 	.byte	0x3f
	.zero		1


	//   ....[19]....
        /*01b0*/ 	.word	0x0000e2a0
        /*01b4*/ 	.word	0x00000006
        /*01b8*/ 	.word	0x00000000
        /*01bc*/ 	.short	0x010a
        /*01be*/ 	.byte	0x3f
	.zero		1


	//   ....[20]....
        /*01c0*/ 	.word	0x0000e330
        /*01c4*/ 	.word	0x00000007
        /*01c8*/ 	.word	0x00000000
        /*01cc*/ 	.short	0x010a
        /*01ce*/ 	.byte	0x3f
	.zero		1


	//   ....[21]....
        /*01d0*/ 	.word	0x0000e3c0
        /*01d4*/ 	.word	0x00000005
        /*01d8*/ 	.word	0x00000000
        /*01dc*/ 	.short	0x010a
        /*01de*/ 	.byte	0x3f
	.zero		1


	//   ....[22]....
        /*01e0*/ 	.word	0x0000e420
        /*01e4*/ 	.word	0x00000003
        /*01e8*/ 	.word	0x00000000
        /*01ec*/ 	.short	0x010a
        /*01ee*/ 	.byte	0x3f
	.zero		1


	//   ....[23]....
        /*01f0*/ 	.word	0x0000e480
        /*01f4*/ 	.word	0x00000005
        /*01f8*/ 	.word	0x00000000
        /*01fc*/ 	.short	0x010a
        /*01fe*/ 	.byte	0x3f
	.zero		1


	//   ....[24]....
        /*0200*/ 	.word	0x0000e550
        /*0204*/ 	.word	0x0000000c
        /*0208*/ 	.word	0x00000020
        /*020c*/ 	.short	0x010a
        /*020e*/ 	.byte	0x3f
	.zero		1


	//   ....[25]....
        /*0210*/ 	.word	0x0000e620
        /*0214*/ 	.word	0x00000007
        /*0218*/ 	.word	0x00000000
        /*021c*/ 	.short	0x010a
        /*021e*/ 	.byte	0x3f
	.zero		1


	//   ....[26]....
        /*0220*/ 	.word	0x0000e670
        /*0224*/ 	.word	0x00000006
        /*0228*/ 	.word	0x00000000
        /*022c*/ 	.short	0x010a
        /*022e*/ 	.byte	0x3f
	.zero		1


	//   ....[27]....
        /*0230*/ 	.word	0x0000e6c0
        /*0234*/ 	.word	0x00000007
        /*0238*/ 	.word	0x00000000
        /*023c*/ 	.short	0x010a
        /*023e*/ 	.byte	0x3f
	.zero		1


	//----- nvinfo : EIATTR_NUM_MBARRIERS
	.align		4
.L_35:
        /*0240*/ 	.byte	0x03, 0x38
        /*0242*/ 	.short	0x000a


	//----- nvinfo : EIATTR_EXIT_INSTR_OFFSETS
	.align		4
        /*0244*/ 	.byte	0x04, 0x1c
        /*0246*/ 	.short	(.L_37 - .L_36)


	//   ....[0]....
.L_36:
        /*0248*/ 	.word	0x000005e0


	//   ....[1]....
        /*024c*/ 	.word	0x00000ea0


	//   ....[2]....
        /*0250*/ 	.word	0x0000cdd0


	//   ....[3]....
        /*0254*/ 	.word	0x0000d400


	//   ....[4]....
        /*0258*/ 	.word	0x0000e410


	//----- nvinfo : EIATTR_MAX_THREADS
	.align		4
.L_37:
        /*025c*/ 	.byte	0x04, 0x05
        /*025e*/ 	.short	(.L_39 - .L_38)
.L_38:
        /*0260*/ 	.word	0x00000180
        /*0264*/ 	.word	0x00000001
        /*0268*/ 	.word	0x00000001


	//----- nvinfo : EIATTR_CRS_STACK_SIZE
	.align		4
.L_39:
        /*026c*/ 	.byte	0x04, 0x1e
        /*026e*/ 	.short	(.L_41 - .L_40)
.L_40:
        /*0270*/ 	.word	0x00000000


	//----- nvinfo : EIATTR_CBANK_PARAM_SIZE
	.align		4
.L_41:
        /*0274*/ 	.byte	0x03, 0x19
        /*0276*/ 	.short	0x0470


	//----- nvinfo : EIATTR_PARAM_CBANK
	.align		4
        /*0278*/ 	.byte	0x04, 0x0a
        /*027a*/ 	.short	(.L_43 - .L_42)
	.align		4
.L_42:
        /*027c*/ 	.word	index@(.nv.constant0._ZN7cutlass13device_kernelINS_4gemm6kernel13GemmUniversalIN4cute5tupleIJiiiiEEENS1_10collective13CollectiveMmaINS1_34MainloopSm90TmaGmmaWarpSpecializedILi4ENS5_IJNS4_1CILi1EEESB_SB_EEENS1_35KernelTmaWarpSpecializedCooperativeEEENS5_IJNSA_ILi128EEENSA_ILi240EEENSA_ILi64EEEEEENS_10bfloat16_tENS5_IJlSB_lEEESJ_SK_NS4_8TiledMMAINS4_8MMA_AtomIJNS4_4SM904GMMA27MMA_64x16x16_F32BF16BF16_SSILNSO_5MajorE0ELSQ_0ELNSO_7ScaleInE1ELSR_1EEEEEENS4_6LayoutINS5_IJNSA_ILi2EEESB_SB_EEENS5_IJSB_NSA_ILi0EEESX_EEEEENS5_IJNS4_10UnderscoreES10_S10_EEEEENS4_13SM90_TMA_LOADENS4_14ComposedLayoutINS4_7SwizzleILi3ELi4ELi3EEENS4_18smem_ptr_flag_bitsILi16EEENSU_INS5_IJNSA_ILi8EEESH_EEENS5_IJSH_SB_EEEEEEEvNS4_8identityES13_S1D_vS1E_EENS_8epilogue10collective6detail29Sm90TmaWarpSpecializedAdapterINS1H_15DefaultEpilogueISJ_SK_SK_NS1G_6thread17LinearCombinationISJ_Li1EffLNS1L_9ScaleType4KindE0ELNS_15FloatRoundStyleE2ESJ_EENS1_15EpilogueDefaultEEEEEvvEEEEvNT_6ParamsE)
        /*0280*/ 	.short	0x0210
        /*0282*/ 	.short	0x0470


	//----- nvinfo : EIATTR_SW_WAR
	.align		4
.L_43:
        /*0284*/ 	.byte	0x04, 0x36
        /*0286*/ 	.short	(.L_45 - .L_44)
.L_44:
        /*0288*/ 	.word	0x00000008
.L_45:


//--------------------- .nv.callgraph             --------------------------
	.section	.nv.callgraph,"",@"SHT_CUDA_CALLGRAPH"
	.align	4
	.sectionentsize	8
	.align		4
        /*0000*/ 	.word	0x00000000
	.align		4
        /*0004*/ 	.word	0xffffffff
	.align		4
        /*0008*/ 	.word	index@(_ZN7cutlass13device_kernelINS_4gemm6kernel13GemmUniversalIN4cute5tupleIJiiiiEEENS1_10collective13CollectiveMmaINS1_34MainloopSm90TmaGmmaWarpSpecializedILi4ENS5_IJNS4_1CILi1EEESB_SB_EEENS1_35KernelTmaWarpSpecializedCooperativeEEENS5_IJNSA_ILi128EEENSA_ILi240EEENSA_ILi64EEEEEENS_10bfloat16_tENS5_IJlSB_lEEESJ_SK_NS4_8TiledMMAINS4_8MMA_AtomIJNS4_4SM904GMMA27MMA_64x16x16_F32BF16BF16_SSILNSO_5MajorE0ELSQ_0ELNSO_7ScaleInE1ELSR_1EEEEEENS4_6LayoutINS5_IJNSA_ILi2EEESB_SB_EEENS5_IJSB_NSA_ILi0EEESX_EEEEENS5_IJNS4_10UnderscoreES10_S10_EEEEENS4_13SM90_TMA_LOADENS4_14ComposedLayoutINS4_7SwizzleILi3ELi4ELi3EEENS4_18smem_ptr_flag_bitsILi16EEENSU_INS5_IJNSA_ILi8EEESH_EEENS5_IJSH_SB_EEEEEEEvNS4_8identityES13_S1D_vS1E_EENS_8epilogue10collective6detail29Sm90TmaWarpSpecializedAdapterINS1H_15DefaultEpilogueISJ_SK_SK_NS1G_6thread17LinearCombinationISJ_Li1EffLNS1L_9ScaleType4KindE0ELNS_15FloatRoundStyleE2ESJ_EENS1_15EpilogueDefaultEEEEEvvEEEEvNT_6ParamsE)
	.align		4
        /*000c*/ 	.word	index@(__assertfail)
	.align		4
        /*0010*/ 	.word	0x00000000
	.align		4
        /*0014*/ 	.word	0xfffffffe
	.align		4
        /*0018*/ 	.word	0x00000000
	.align		4
        /*001c*/ 	.word	0xfffffffd
	.align		4
        /*0020*/ 	.word	0x00000000
	.align		4
        /*0024*/ 	.word	0xfffffffc


//--------------------- .nv.constant4             --------------------------
	.section	.nv.constant4,"a",@progbits
	.align	8
	.align		8
.nv.constant4:
        /*0000*/ 	.dword	__assertfail
	.align		8
        /*0008*/ 	.dword	__unnamed_1
	.align		8
        /*0010*/ 	.dword	_ZN40_INTERNAL_2ba29201_4_k_cu_32509382_130064cuda3std3__45__cpo5beginE
	.align		8
        /*0018*/ 	.dword	_ZN40_INTERNAL_2ba29201_4_k_cu_32509382_130064cuda3std3__45__cpo3endE
	.align		8
        /*0020*/ 	.dword	_ZN40_INTERNAL_2ba29201_4_k_cu_32509382_130064cuda3std3__45__cpo6cbeginE
	.align		8
        /*0028*/ 	.dword	_ZN40_INTERNAL_2ba29201_4_k_cu_32509382_130064cuda3std3__45__cpo4cendE
	.align		8
        /*0030*/ 	.dword	_ZN40_INTERNAL_2ba29201_4_k_cu_32509382_130064cuda3std3__442_GLOBAL__N__2ba29201_4_k_cu_32509382_130066ignoreE
	.align		8
        /*0038*/ 	.dword	_ZN40_INTERNAL_2ba29201_4_k_cu_32509382_130064cuda3std3__419piecewise_constructE
	.align		8
        /*0040*/ 	.dword	_ZN40_INTERNAL_2ba29201_4_k_cu_32509382_130064cuda3std3__48in_placeE
	.align		8
        /*0048*/ 	.dword	_ZN40_INTERNAL_2ba29201_4_k_cu_32509382_130064cuda3std6ranges3__45__cpo4swapE
	.align		8
        /*0050*/ 	.dword	_ZN40_INTERNAL_2ba29201_4_k_cu_32509382_130064cuda3std6ranges3__45__cpo9iter_moveE
	.align		8
        /*0058*/ 	.dword	_ZN40_INTERNAL_2ba29201_4_k_cu_32509382_130064cute7productE
	.align		8
        /*0060*/ 	.dword	_ZN40_INTERNAL_2ba29201_4_k_cu_32509382_130064cute1_E
	.align		8
        /*0068*/ 	.dword	$str$22
	.align		8
        /*0070*/ 	.dword	$str$23


//--------------------- .text._ZN7cutlass13device_kernelINS_4gemm6kernel13GemmUniversalIN4cute5tupleIJiiiiEEENS1_10collective13CollectiveMmaINS1_34MainloopSm90TmaGmmaWarpSpecializedILi4ENS5_IJNS4_1CILi1EEESB_SB_EEENS1_35KernelTmaWarpSpecializedCooperativeEEENS5_IJNSA_ILi128EEENSA_ILi240EEENSA_ILi64EEEEEENS_10bfloat16_tENS5_IJlSB_lEEESJ_SK_NS4_8TiledMMAINS4_8MMA_AtomIJNS4_4SM904GMMA27MMA_64x16x16_F32BF16BF16_SSILNSO_5MajorE0ELSQ_0ELNSO_7ScaleInE1ELSR_1EEEEEENS4_6LayoutINS5_IJNSA_ILi2EEESB_SB_EEENS5_IJSB_NSA_ILi0EEESX_EEEEENS5_IJNS4_10UnderscoreES10_S10_EEEEENS4_13SM90_TMA_LOADENS4_14ComposedLayoutINS4_7SwizzleILi3ELi4ELi3EEENS4_18smem_ptr_flag_bitsILi16EEENSU_INS5_IJNSA_ILi8EEESH_EEENS5_IJSH_SB_EEEEEEEvNS4_8identityES13_S1D_vS1E_EENS_8epilogue10collective6detail29Sm90TmaWarpSpecializedAdapterINS1H_15DefaultEpilogueISJ_SK_SK_NS1G_6thread17LinearCombinationISJ_Li1EffLNS1L_9ScaleType4KindE0ELNS_15FloatRoundStyleE2ESJ_EENS1_15EpilogueDefaultEEEEEvvEEEEvNT_6ParamsE --------------------------
	.section	.text._ZN7cutlass13device_kernelINS_4gemm6kernel13GemmUniversalIN4cute5tupleIJiiiiEEENS1_10collective13CollectiveMmaINS1_34MainloopSm90TmaGmmaWarpSpecializedILi4ENS5_IJNS4_1CILi1EEESB_SB_EEENS1_35KernelTmaWarpSpecializedCooperativeEEENS5_IJNSA_ILi128EEENSA_ILi240EEENSA_ILi64EEEEEENS_10bfloat16_tENS5_IJlSB_lEEESJ_SK_NS4_8TiledMMAINS4_8MMA_AtomIJNS4_4SM904GMMA27MMA_64x16x16_F32BF16BF16_SSILNSO_5MajorE0ELSQ_0ELNSO_7ScaleInE1ELSR_1EEEEEENS4_6LayoutINS5_IJNSA_ILi2EEESB_SB_EEENS5_IJSB_NSA_ILi0EEESX_EEEEENS5_IJNS4_10UnderscoreES10_S10_EEEEENS4_13SM90_TMA_LOADENS4_14ComposedLayoutINS4_7SwizzleILi3ELi4ELi3EEENS4_18smem_ptr_flag_bitsILi16EEENSU_INS5_IJNSA_ILi8EEESH_EEENS5_IJSH_SB_EEEEEEEvNS4_8identityES13_S1D_vS1E_EENS_8epilogue10collective6detail29Sm90TmaWarpSpecializedAdapterINS1H_15DefaultEpilogueISJ_SK_SK_NS1G_6thread17LinearCombinationISJ_Li1EffLNS1L_9ScaleType4KindE0ELNS_15FloatRoundStyleE2ESJ_EENS1_15EpilogueDefaultEEEEEvvEEEEvNT_6ParamsE,"ax",@progbits
	.align	128
.text._ZN7cutlass13device_kernelINS_4gemm6kernel13GemmUniversalIN4cute5tupleIJiiiiEEENS1_10collective13CollectiveMmaINS1_34MainloopSm90TmaGmmaWarpSpecializedILi4ENS5_IJNS4_1CILi1EEESB_SB_EEENS1_35KernelTmaWarpSpecializedCooperativeEEENS5_IJNSA_ILi128EEENSA_ILi240EEENSA_ILi64EEEEEENS_10bfloat16_tENS5_IJlSB_lEEESJ_SK_NS4_8TiledMMAINS4_8MMA_AtomIJNS4_4SM904GMMA27MMA_64x16x16_F32BF16BF16_SSILNSO_5MajorE0ELSQ_0ELNSO_7ScaleInE1ELSR_1EEEEEENS4_6LayoutINS5_IJNSA_ILi2EEESB_SB_EEENS5_IJSB_NSA_ILi0EEESX_EEEEENS5_IJNS4_10UnderscoreES10_S10_EEEEENS4_13SM90_TMA_LOADENS4_14ComposedLayoutINS4_7SwizzleILi3ELi4ELi3EEENS4_18smem_ptr_flag_bitsILi16EEENSU_INS5_IJNSA_ILi8EEESH_EEENS5_IJSH_SB_EEEEEEEvNS4_8identityES13_S1D_vS1E_EENS_8epilogue10collective6detail29Sm90TmaWarpSpecializedAdapterINS1H_15DefaultEpilogueISJ_SK_SK_NS1G_6thread17LinearCombinationISJ_Li1EffLNS1L_9ScaleType4KindE0ELNS_15FloatRoundStyleE2ESJ_EENS1_15EpilogueDefaultEEEEEvvEEEEvNT_6ParamsE:
        .type           _ZN7cutlass13device_kernelINS_4gemm6kernel13GemmUniversalIN4cute5tupleIJiiiiEEENS1_10collective13CollectiveMmaINS1_34MainloopSm90TmaGmmaWarpSpecializedILi4ENS5_IJNS4_1CILi1EEESB_SB_EEENS1_35KernelTmaWarpSpecializedCooperativeEEENS5_IJNSA_ILi128EEENSA_ILi240EEENSA_ILi64EEEEEENS_10bfloat16_tENS5_IJlSB_lEEESJ_SK_NS4_8TiledMMAINS4_8MMA_AtomIJNS4_4SM904GMMA27MMA_64x16x16_F32BF16BF16_SSILNSO_5MajorE0ELSQ_0ELNSO_7ScaleInE1ELSR_1EEEEEENS4_6LayoutINS5_IJNSA_ILi2EEESB_SB_EEENS5_IJSB_NSA_ILi0EEESX_EEEEENS5_IJNS4_10UnderscoreES10_S10_EEEEENS4_13SM90_TMA_LOADENS4_14ComposedLayoutINS4_7SwizzleILi3ELi4ELi3EEENS4_18smem_ptr_flag_bitsILi16EEENSU_INS5_IJNSA_ILi8EEESH_EEENS5_IJSH_SB_EEEEEEEvNS4_8identityES13_S1D_vS1E_EENS_8epilogue10collective6detail29Sm90TmaWarpSpecializedAdapterINS1H_15DefaultEpilogueISJ_SK_SK_NS1G_6thread17LinearCombinationISJ_Li1EffLNS1L_9ScaleType4KindE0ELNS_15FloatRoundStyleE2ESJ_EENS1_15EpilogueDefaultEEEEEvvEEEEvNT_6ParamsE,@function
        .size           _ZN7cutlass13device_kernelINS_4gemm6kernel13GemmUniversalIN4cute5tupleIJiiiiEEENS1_10collective13CollectiveMmaINS1_34MainloopSm90TmaGmmaWarpSpecializedILi4ENS5_IJNS4_1CILi1EEESB_SB_EEENS1_35KernelTmaWarpSpecializedCooperativeEEENS5_IJNSA_ILi128EEENSA_ILi240EEENSA_ILi64EEEEEENS_10bfloat16_tENS5_IJlSB_lEEESJ_SK_NS4_8TiledMMAINS4_8MMA_AtomIJNS4_4SM904GMMA27MMA_64x16x16_F32BF16BF16_SSILNSO_5MajorE0ELSQ_0ELNSO_7ScaleInE1ELSR_1EEEEEENS4_6LayoutINS5_IJNSA_ILi2EEESB_SB_EEENS5_IJSB_NSA_ILi0EEESX_EEEEENS5_IJNS4_10UnderscoreES10_S10_EEEEENS4_13SM90_TMA_LOADENS4_14ComposedLayoutINS4_7SwizzleILi3ELi4ELi3EEENS4_18smem_ptr_flag_bitsILi16EEENSU_INS5_IJNSA_ILi8EEESH_EEENS5_IJSH_SB_EEEEEEEvNS4_8identityES13_S1D_vS1E_EENS_8epilogue10collective6detail29Sm90TmaWarpSpecializedAdapterINS1H_15DefaultEpilogueISJ_SK_SK_NS1G_6thread17LinearCombinationISJ_Li1EffLNS1L_9ScaleType4KindE0ELNS_15FloatRoundStyleE2ESJ_EENS1_15EpilogueDefaultEEEEEvvEEEEvNT_6ParamsE,(.L_x_306 - _ZN7cutlass13device_kernelINS_4gemm6kernel13GemmUniversalIN4cute5tupleIJiiiiEEENS1_10collective13CollectiveMmaINS1_34MainloopSm90TmaGmmaWarpSpecializedILi4ENS5_IJNS4_1CILi1EEESB_SB_EEENS1_35KernelTmaWarpSpecializedCooperativeEEENS5_IJNSA_ILi128EEENSA_ILi240EEENSA_ILi64EEEEEENS_10bfloat16_tENS5_IJlSB_lEEESJ_SK_NS4_8TiledMMAINS4_8MMA_AtomIJNS4_4SM904GMMA27MMA_64x16x16_F32BF16BF16_SSILNSO_5MajorE0ELSQ_0ELNSO_7ScaleInE1ELSR_1EEEEEENS4_6LayoutINS5_IJNSA_ILi2EEESB_SB_EEENS5_IJSB_NSA_ILi0EEESX_EEEEENS5_IJNS4_10UnderscoreES10_S10_EEEEENS4_13SM90_TMA_LOADENS4_14ComposedLayoutINS4_7SwizzleILi3ELi4ELi3EEENS4_18smem_ptr_flag_bitsILi16EEENSU_INS5_IJNSA_ILi8EEESH_EEENS5_IJSH_SB_EEEEEEEvNS4_8identityES13_S1D_vS1E_EENS_8epilogue10collective6detail29Sm90TmaWarpSpecializedAdapterINS1H_15DefaultEpilogueISJ_SK_SK_NS1G_6thread17LinearCombinationISJ_Li1EffLNS1L_9ScaleType4KindE0ELNS_15FloatRoundStyleE2ESJ_EENS1_15EpilogueDefaultEEEEEvvEEEEvNT_6ParamsE)
        .other          _ZN7cutlass13device_kernelINS_4gemm6kernel13GemmUniversalIN4cute5tupleIJiiiiEEENS1_10collective13CollectiveMmaINS1_34MainloopSm90TmaGmmaWarpSpecializedILi4ENS5_IJNS4_1CILi1EEESB_SB_EEENS1_35KernelTmaWarpSpecializedCooperativeEEENS5_IJNSA_ILi128EEENSA_ILi240EEENSA_ILi64EEEEEENS_10bfloat16_tENS5_IJlSB_lEEESJ_SK_NS4_8TiledMMAINS4_8MMA_AtomIJNS4_4SM904GMMA27MMA_64x16x16_F32BF16BF16_SSILNSO_5MajorE0ELSQ_0ELNSO_7ScaleInE1ELSR_1EEEEEENS4_6LayoutINS5_IJNSA_ILi2EEESB_SB_EEENS5_IJSB_NSA_ILi0EEESX_EEEEENS5_IJNS4_10UnderscoreES10_S10_EEEEENS4_13SM90_TMA_LOADENS4_14ComposedLayoutINS4_7SwizzleILi3ELi4ELi3EEENS4_18smem_ptr_flag_bitsILi16EEENSU_INS5_IJNSA_ILi8EEESH_EEENS5_IJSH_SB_EEEEEEEvNS4_8identityES13_S1D_vS1E_EENS_8epilogue10collective6detail29Sm90TmaWarpSpecializedAdapterINS1H_15DefaultEpilogueISJ_SK_SK_NS1G_6thread17LinearCombinationISJ_Li1EffLNS1L_9ScaleType4KindE0ELNS_15FloatRoundStyleE2ESJ_EENS1_15EpilogueDefaultEEEEEvvEEEEvNT_6ParamsE,@"STO_CUDA_ENTRY STV_DEFAULT"
_ZN7cutlass13device_kernelINS_4gemm6kernel13GemmUniversalIN4cute5tupleIJiiiiEEENS1_10collective13CollectiveMmaINS1_34MainloopSm90TmaGmmaWarpSpecializedILi4ENS5_IJNS4_1CILi1EEESB_SB_EEENS1_35KernelTmaWarpSpecializedCooperativeEEENS5_IJNSA_ILi128EEENSA_ILi240EEENSA_ILi64EEEEEENS_10bfloat16_tENS5_IJlSB_lEEESJ_SK_NS4_8TiledMMAINS4_8MMA_AtomIJNS4_4SM904GMMA27MMA_64x16x16_F32BF16BF16_SSILNSO_5MajorE0ELSQ_0ELNSO_7ScaleInE1ELSR_1EEEEEENS4_6LayoutINS5_IJNSA_ILi2EEESB_SB_EEENS5_IJSB_NSA_ILi0EEESX_EEEEENS5_IJNS4_10UnderscoreES10_S10_EEEEENS4_13SM90_TMA_LOADENS4_14ComposedLayoutINS4_7SwizzleILi3ELi4ELi3EEENS4_18smem_ptr_flag_bitsILi16EEENSU_INS5_IJNSA_ILi8EEESH_EEENS5_IJSH_SB_EEEEEEEvNS4_8identityES13_S1D_vS1E_EENS_8epilogue10collective6detail29Sm90TmaWarpSpecializedAdapterINS1H_15DefaultEpilogueISJ_SK_SK_NS1G_6thread17LinearCombinationISJ_Li1EffLNS1L_9ScaleType4KindE0ELNS_15FloatRoundStyleE2ESJ_EENS1_15EpilogueDefaultEEEEEvvEEEEvNT_6ParamsE:
[----:B------:R-:W0:Y:S01]  /*0000*/  LDC R1, c[0x0][0x28] ;  /* 0x00000a00ff017b82 */ /* 0x000e220000000800 */
[----:B------:R-:W1:Y:S01]  /*0010*/  S2R R18, SR_TID.X ;  /* 0x0000000000127919 */ /* 0x000e620000002100 */
[----:B------:R-:W-:Y:S01]  /*0020*/  ELECT P0, URZ, PT ;  /* 0x00000000003f782f */ /* 0x000fe20003800000 */
[----:B------:R-:W-:Y:S01]  /*0030*/  BSSY B0, `(.L_x_0) ;  /* 0x000000f000007945 */ /* 0x000fe20003800000 */
[--C-:B-1----:R-:W-:Y:S02]  /*0040*/  SHF.R.U32.HI R0, RZ, 0x5, R18.reuse ;  /* 0x00000005ff007819 */ /* 0x102fe40000011612 */
[----:B------:R-:W-:-:S03]  /*0050*/  SHF.R.U32.HI R22, RZ, 0x7, R18 ;  /* 0x00000007ff167819 */ /* 0x000fc60000011612 */
[----:B------:R-:W1:Y:S04]  /*0060*/  SHFL.IDX PT, R5, R0, RZ, 0x1f ;  /* 0x00001fff00057589 */ /* 0x000e6800000e0000 */
[----:B------:R2:W3:Y:S01]  /*0070*/  SHFL.IDX PT, R8, R22, RZ, 0x1f ;  /* 0x00001fff16087589 */ /* 0x0004e200000e0000 */
[----:B-1----:R-:W-:-:S13]  /*0080*/  ISETP.NE.OR P0, PT, R5, RZ, !P0 ;  /* 0x000000ff0500720c */ /* 0x002fda0004705670 */
[----:B0-23--:R-:W-:Y:S05]  /*0090*/  @P0 BRA `(.L_x_1) ;  /* 0x0000000000200947 */ /* 0x00dfea0003800000 */
[----:B------:R-:W-:Y:S02]  /*00a0*/  ULDC.64 UR4, c[0x0][0x198] ;  /* 0x0000660000047ab9 */ /* 0x000fe40000000a00 */
[----:B------:R-:W-:Y:S02]  /*00b0*/  UIADD3 UR6, UP0, UR4, 0xf0, URZ ;  /* 0x000000f004067890 */ /* 0x000fe4000ff1e03f */
[----:B------:R-:W-:Y:S02]  /*00c0*/  UIADD3 UR4, UP1, UR4, 0x1f0, URZ ;  /* 0x000001f004047890 */ /* 0x000fe4000ff3e03f */
[----:B------:R-:W-:Y:S02]  /*00d0*/  UIADD3.X UR7, URZ, UR5, URZ, UP0, !UPT ;  /* 0x000000053f077290 */ /* 0x000fe400087fe43f */
[----:B------:R-:W-:-:S07]  /*00e0*/  UIADD3.X UR5, URZ, UR5, URZ, UP1, !UPT ;  /* 0x000000053f057290 */ /* 0x000fce0008ffe43f */
[----:B------:R0:W-:Y:S02]  /*00f0*/  UTMACCTL.PF [UR6] ;  /* 0x00000000060079b9 */ /* 0x0001e40008040000 */
[----:B------:R0:W-:Y:S02]  /*0100*/  UTMACCTL.PF [UR4] ;  /* 0x00000000040079b9 */ /* 0x0001e40008040000 */
[----:B0-----:R-:W-:Y:S01]  /*0110*/  NOP ;  /* 0x0000000000007918 */ /* 0x001fe20000000000 */
.L_x_1:
[----:B------:R-:W-:Y:S05]  /*0120*/  BSYNC B0 ;  /* 0x0000000000007941 */ /* 0x000fea0003800000 */
.L_x_0:
[----:B------:R-:W0:Y:S02]  /*0130*/  SHFL.IDX PT, R2, R0, RZ, 0x1f ;  /* 0x00001fff00027589 */ /* 0x000e2400000e0000 */
[----:B0-----:R-:W-:-:S13]  /*0140*/  ISETP.NE.AND P0, PT, R2, RZ, PT ;  /* 0x000000ff0200720c */ /* 0x001fda0003f05270 */
[----:B------:R-:W-:Y:S05]  /*0150*/  @P0 BRA `(.L_x_2) ;  /* 0x0000000000580947 */ /* 0x000fea0003800000 */
[----:B------:R-:W0:Y:S01]  /*0160*/  S2UR UR8, SR_CgaCtaId ;  /* 0x00000000000879c3 */ /* 0x000e220000008800 */
[----:B------:R-:W-:Y:S01]  /*0170*/  UMOV UR4, 0x400 ;  /* 0x0000040000047882 */ /* 0x000fe20000000000 */
[----:B------:R-:W-:Y:S01]  /*0180*/  UMOV UR5, 0x1 ;  /* 0x0000000100057882 */ /* 0x000fe20000000000 */
[----:B------:R-:W-:Y:S01]  /*0190*/  UMOV UR6, 0x100 ;  /* 0x0000010000067882 */ /* 0x000fe20000000000 */
[----:B------:R-:W-:Y:S01]  /*01a0*/  ELECT P0, URZ, PT ;  /* 0x00000000003f782f */ /* 0x000fe20003800000 */
[----:B------:R-:W-:-:S04]  /*01b0*/  UIADD3 UR6, -UR6, 0x100000, URZ ;  /* 0x0010000006067890 */ /* 0x000fc8000fffe13f */
[----:B------:R-:W-:Y:S02]  /*01c0*/  USHF.L.U32 UR7, UR6, 0xb, URZ ;  /* 0x0000000b06077899 */ /* 0x000fe4000800063f */
[----:B------:R-:W-:Y:S02]  /*01d0*/  USHF.L.U32 UR6, UR6, 0x1, URZ ;  /* 0x0000000106067899 */ /* 0x000fe4000800063f */
[----:B0-----:R-:W-:Y:S02]  /*01e0*/  ULEA UR8, UR8, UR4, 0x18 ;  /* 0x0000000408087291 */ /* 0x001fe4000f8ec03f */
[----:B------:R-:W-:-:S04]  /*01f0*/  UIADD3 UR4, -UR5, 0x100000, URZ ;  /* 0x0010000005047890 */ /* 0x000fc8000fffe13f */
[----:B------:R-:W-:Y:S02]  /*0200*/  USHF.L.U32 UR5, UR4, 0xb, URZ ;  /* 0x0000000b04057899 */ /* 0x000fe4000800063f */
[----:B------:R-:W-:Y:S01]  /*0210*/  USHF.L.U32 UR4, UR4, 0x1, URZ ;  /* 0x0000000104047899 */ /* 0x000fe2000800063f */
[----:B------:R-:W0:Y:S11]  /*0220*/  FENCE.VIEW.ASYNC.S ;  /* 0x00000000000073c6 */ /* 0x000e360000000000 */
[----:B0-----:R0:W1:Y:S01]  /*0230*/  SYNCS.EXCH.64 URZ, [UR8], UR4 ;  /* 0x00000004083f75b2 */ /* 0x0010620008000100 */
[----:B------:R0:W2:Y:S01]  /*0240*/  SYNCS.EXCH.64 URZ, [UR8+0x20], UR6 ;  /* 0x00002006083f75b2 */ /* 0x0000a20008000100 */
[----:B------:R0:W3:Y:S01]  /*0250*/  SYNCS.EXCH.64 URZ, [UR8+0x8], UR4 ;  /* 0x00000804083f75b2 */ /* 0x0000e20008000100 */
[----:B------:R0:W4:Y:S01]  /*0260*/  SYNCS.EXCH.64 URZ, [UR8+0x28], UR6 ;  /* 0x00002806083f75b2 */ /* 0x0001220008000100 */
[----:B------:R0:W0:Y:S01]  /*0270*/  SYNCS.EXCH.64 URZ, [UR8+0x10], UR4 ;  /* 0x00001004083f75b2 */ /* 0x0000220008000100 */
[----:B------:R0:W0:Y:S01]  /*0280*/  SYNCS.EXCH.64 URZ, [UR8+0x30], UR6 ;  /* 0x00003006083f75b2 */ /* 0x0000220008000100 */
[----:B------:R0:W0:Y:S01]  /*0290*/  SYNCS.EXCH.64 URZ, [UR8+0x18], UR4 ;  /* 0x00001804083f75b2 */ /* 0x0000220008000100 */
[----:B------:R0:W0:Y:S01]  /*02a0*/  SYNCS.EXCH.64 URZ, [UR8+0x38], UR6 ;  /* 0x00003806083f75b2 */ /* 0x0000220008000100 */
[----:B------:R-:W-:Y:S01]  /*02b0*/  NOP ;  /* 0x0000000000007918 */ /* 0x000fe20000000000 */
.L_x_2:
[----:B------:R-:W5:Y:S01]  /*02c0*/  SHFL.IDX PT, R0, R0, RZ, 0x1f ;  /* 0x00001fff00007589 */ /* 0x000f6200000e0000 */
[----:B------:R-:W-:Y:S01]  /*02d0*/  ELECT P0, URZ, PT ;  /* 0x00000000003f782f */ /* 0x000fe20003800000 */
[----:B------:R-:W1:Y:S01]  /*02e0*/  LDC R2, c[0x0][0x65c] ;  /* 0x00019700ff027b82 */ /* 0x000e620000000800 */
[----:B------:R-:W-:Y:S01]  /*02f0*/  SHF.R.S32.HI R6, RZ, 0x1f, R5 ;  /* 0x0000001fff067819 */ /* 0x000fe20000011405 */
[----:B------:R-:W2:Y:S01]  /*0300*/  S2R R3, SR_CTAID.Y ;  /* 0x0000000000037919 */ /* 0x000ea20000002600 */
[----:B0-----:R-:W-:Y:S01]  /*0310*/  UMOV UR4, 0x20 ;  /* 0x0000002000047882 */ /* 0x001fe20000000000 */
[----:B------:R-:W-:Y:S01]  /*0320*/  ISETP.NE.AND P2, PT, R8, RZ, PT ;  /* 0x000000ff0800720c */ /* 0x000fe20003f45270 */
[----:B------:R-:W-:Y:S01]  /*0330*/  NOP ;  /* 0x0000000000007918 */ /* 0x000fe20000000000 */
[----:B------:R-:W0:Y:S01]  /*0340*/  S2R R4, SR_CTAID.X ;  /* 0x0000000000047919 */ /* 0x000e220000002500 */
[----:B------:R-:W-:Y:S01]  /*0350*/  LEA.HI R6, R6, R5, RZ, 0x2 ;  /* 0x0000000506067211 */ /* 0x000fe200078f10ff */
[----:B------:R-:W-:Y:S01]  /*0360*/  NOP ;  /* 0x0000000000007918 */ /* 0x000fe20000000000 */
[----:B-----5:R-:W-:-:S02]  /*0370*/  ISETP.NE.OR P0, PT, R0, RZ, !P0 ;  /* 0x000000ff0000720c */ /* 0x020fc40004705670 */
[----:B-1----:R-:W-:-:S04]  /*0380*/  ISETP.NE.AND P3, PT, R2, 0x1, PT ;  /* 0x000000010200780c */ /* 0x002fc80003f65270 */
[----:B------:R-:W-:Y:S02]  /*0390*/  P2R R0, PR, RZ, 0x8 ;  /* 0x00000008ff007803 */ /* 0x000fe40000000000 */
[----:B------:R-:W-:-:S05]  /*03a0*/  LOP3.LUT R0, R6, 0xfffffffc, RZ, 0xc0, !PT ;  /* 0xfffffffc06007812 */ /* 0x000fca00078ec0ff */
[----:B------:R-:W-:Y:S01]  /*03b0*/  VOTEU.ALL UP0, P0 ;  /* 0x00000000003f7886 */ /* 0x000fe20000000000 */
[----:B------:R-:W-:Y:S01]  /*03c0*/  IMAD.IADD R0, R5, 0x1, -R0 ;  /* 0x0000000105007824 */ /* 0x000fe200078e0a00 */
[----:B------:R-:W0:Y:S01]  /*03d0*/  @P3 LDC R17, c[0x0][0x10] ;  /* 0x00000400ff113b82 */ /* 0x000e220000000800 */
[----:B------:R-:W-:Y:S01]  /*03e0*/  VOTEU.ALL UP1, P0 ;  /* 0x00000000003f7886 */ /* 0x000fe20000020000 */
[----:B--2---:R-:W-:Y:S01]  /*03f0*/  @P3 IMAD.MOV.U32 R6, RZ, RZ, R3 ;  /* 0x000000ffff063224 */ /* 0x004fe200078e0003 */
[----:B------:R-:W-:Y:S01]  /*0400*/  @!UP0 UMOV UR6, 0x400 ;  /* 0x0000040000068882 */ /* 0x000fe20000000000 */
[----:B------:R-:W-:-:S04]  /*0410*/  @!UP0 UIADD3 UR4, -UR4, 0x100000, URZ ;  /* 0x0010000004048890 */ /* 0x000fc8000fffe13f */
[----:B------:R-:W-:Y:S02]  /*0420*/  @!UP0 USHF.L.U32 UR5, UR4, 0xb, URZ ;  /* 0x0000000b04058899 */ /* 0x000fe4000800063f */
[----:B------:R-:W-:Y:S01]  /*0430*/  @!UP0 USHF.L.U32 UR4, UR4, 0x1, URZ ;  /* 0x0000000104048899 */ /* 0x000fe2000800063f */
[----:B------:R-:W-:Y:S02]  /*0440*/  @P3 IMAD.MOV.U32 R7, RZ, RZ, RZ ;  /* 0x000000ffff073224 */ /* 0x000fe400078e00ff */
[----:B------:R-:W-:Y:S01]  /*0450*/  IMAD.MOV.U32 R5, RZ, RZ, RZ ;  /* 0x000000ffff057224 */ /* 0x000fe200078e00ff */
[----:B------:R-:W1:Y:S01]  /*0460*/  @!UP0 S2UR UR7, SR_CgaCtaId ;  /* 0x00000000000789c3 */ /* 0x000e620000008800 */
[----:B------:R-:W-:-:S07]  /*0470*/  @P3 IMAD.MOV.U32 R11, RZ, RZ, RZ ;  /* 0x000000ffff0b3224 */ /* 0x000fce00078e00ff */
[----:B------:R-:W2:Y:S01]  /*0480*/  @!P3 LDC R9, c[0x0][0xc] ;  /* 0x00000300ff09bb82 */ /* 0x000ea20000000800 */
[----:B0-----:R-:W-:-:S04]  /*0490*/  @P3 IMAD.WIDE.U32 R16, R4, R17, R6 ;  /* 0x0000001104103225 */ /* 0x001fc800078e0006 */
[----:B------:R-:W-:Y:S01]  /*04a0*/  @P3 IMAD.IADD R17, R17, 0x1, R11 ;  /* 0x0000000111113824 */ /* 0x000fe200078e020b */
[----:B-1----:R-:W-:Y:S01]  /*04b0*/  @!UP0 ULEA UR6, UR7, UR6, 0x18 ;  /* 0x0000000607068291 */ /* 0x002fe2000f8ec03f */
[----:B------:R-:W-:Y:S01]  /*04c0*/  VOTEU.ALL UP0, P0 ;  /* 0x00000000003f7886 */ /* 0x000fe20000000000 */
[----:B------:R-:W-:-:S04]  /*04d0*/  ISETP.NE.AND P0, PT, R0, 0x3, PT ;  /* 0x000000030000780c */ /* 0x000fc80003f05270 */
[----:B------:R-:W-:Y:S01]  /*04e0*/  ISETP.EQ.OR P0, PT, R0, RZ, !P0 ;  /* 0x000000ff0000720c */ /* 0x000fe20004702670 */
[----:B--2---:R-:W-:-:S03]  /*04f0*/  @!P3 IMAD.WIDE.U32 R6, R9, R3, R4 ;  /* 0x000000030906b225 */ /* 0x004fc600078e0004 */
[C---:B------:R-:W-:Y:S01]  /*0500*/  ISETP.EQ.AND P0, PT, R8.reuse, RZ, P0 ;  /* 0x000000ff0800720c */ /* 0x040fe20000702270 */
[----:B------:R-:W-:Y:S01]  /*0510*/  VIADD R8, R8, 0xffffffff ;  /* 0xffffffff08087836 */ /* 0x000fe20000000000 */
[----:B------:R-:W0:Y:S02]  /*0520*/  FENCE.VIEW.ASYNC.S ;  /* 0x00000000000073c6 */ /* 0x000e240000000000 */
[----:B0-----:R0:W3:Y:S01]  /*0530*/  @!UP0 SYNCS.EXCH.64 URZ, [UR6+0x50], UR4 ;  /* 0x00005004063f85b2 */ /* 0x0010e20008000100 */
[----:B------:R-:W-:Y:S01]  /*0540*/  @!P3 IMAD.MOV.U32 R16, RZ, RZ, R6 ;  /* 0x000000ffff10b224 */ /* 0x000fe200078e0006 */
[----:B------:R-:W-:Y:S01]  /*0550*/  SEL R19, RZ, 0x1, !P0 ;  /* 0x00000001ff137807 */ /* 0x000fe20004000000 */
[----:B------:R-:W-:Y:S01]  /*0560*/  @!P3 IMAD.MOV.U32 R17, RZ, RZ, R7 ;  /* 0x000000ffff11b224 */ /* 0x000fe200078e0007 */
[----:B------:R-:W-:-:S04]  /*0570*/  ISETP.GE.U32.AND P1, PT, R8, 0x2, PT ;  /* 0x000000020800780c */ /* 0x000fc80003f26070 */
[----:B------:R-:W-:Y:S01]  /*0580*/  SEL R19, R19, 0x2, P1 ;  /* 0x0000000213137807 */ /* 0x000fe20000800000 */
[----:B------:R0:W3:Y:S01]  /*0590*/  @!UP1 SYNCS.EXCH.64 URZ, [UR6+0x58], UR4 ;  /* 0x00005804063f95b2 */ /* 0x0000e20008000100 */
[----:B------:R-:W-:Y:S01]  /*05a0*/  NOP ;  /* 0x0000000000007918 */ /* 0x000fe20000000000 */
[----:B---34-:R-:W-:Y:S06]  /*05b0*/  BAR.SYNC.DEFER_BLOCKING 0x0 ;  /* 0x0000000000007b1d */ /* 0x018fec0000010000 */
[----:B------:R-:W-:Y:S05]  /*05c0*/  @!P2 BRA `(.L_x_3) ;  /* 0x000000c80004a947 */ /* 0x000fea0003800000 */
[----:B------:R-:W-:-:S13]  /*05d0*/  ISETP.GT.U32.AND P0, PT, R8, 0x1, PT ;  /* 0x000000010800780c */ /* 0x000fda0003f04070 */
[----:B0-----:R-:W-:Y:S05]  /*05e0*/  @P0 EXIT ;  /* 0x000000000000094d */ /* 0x001fea0003800000 */
[----:B------:R-:W-:Y:S01]  /*05f0*/  ULDC.64 UR4, c[0x0][0x650] ;  /* 0x0001940000047ab9 */ /* 0x000fe20000000a00 */
[----:B------:R-:W-:Y:S01]  /*0600*/  PRMT R0, RZ, 0x7610, R0 ;  /* 0x00007610ff007816 */ /* 0x000fe20000000000 */
[----:B------:R-:W-:Y:S01]  /*0610*/  IMAD.MOV.U32 R146, RZ, RZ, -0x1 ;  /* 0xffffffffff927424 */ /* 0x000fe200078e00ff */
[----:B------:R-:W-:Y:S01]  /*0620*/  ISETP.GE.U32.AND P0, PT, R16, UR4, PT ;  /* 0x0000000410007c0c */ /* 0x000fe2000bf06070 */
[----:B------:R-:W-:Y:S02]  /*0630*/  IMAD.MOV.U32 R148, RZ, RZ, -0x1 ;  /* 0xffffffffff947424 */ /* 0x000fe400078e00ff */
[----:B------:R-:W-:Y:S01]  /*0640*/  IMAD.MOV.U32 R147, RZ, RZ, -0x1 ;  /* 0xffffffffff937424 */ /* 0x000fe200078e00ff */
[----:B------:R-:W-:-:S13]  /*0650*/  ISETP.GE.U32.AND.EX P0, PT, R17, UR5, PT, P0 ;  /* 0x0000000511007c0c */ /* 0x000fda000bf06100 */
[----:B------:R-:W-:Y:S05]  /*0660*/  @P0 BRA `(.L_x_4) ;  /* 0x0000000400540947 */ /* 0x000fea0003800000 */
[----:B------:R-:W0:Y:S01]  /*0670*/  LDC.64 R14, c[0x0][0x628] ;  /* 0x00018a00ff0e7b82 */ /* 0x000e220000000a00 */
[----:B------:R-:W-:Y:S02]  /*0680*/  IMAD.MOV.U32 R6, RZ, RZ, R16 ;  /* 0x000000ffff067224 */ /* 0x000fe400078e0010 */
[----:B------:R-:W-:-:S05]  /*0690*/  IMAD.MOV.U32 R7, RZ, RZ, R17 ;  /* 0x000000ffff077224 */ /* 0x000fca00078e0011 */
[----:B------:R-:W1:Y:S08]  /*06a0*/  LDC R0, c[0x0][0x630] ;  /* 0x00018c00ff007b82 */ /* 0x000e700000000800 */
[----:B------:R-:W2:Y:S01]  /*06b0*/  LDC.64 R20, c[0x0][0x620] ;  /* 0x00018800ff147b82 */ /* 0x000ea20000000a00 */
[----:B0-----:R-:W-:-:S04]  /*06c0*/  ISETP.NE.U32.AND P0, PT, R14, RZ, PT ;  /* 0x000000ff0e00720c */ /* 0x001fc80003f05070 */
[----:B------:R-:W-:-:S13]  /*06d0*/  ISETP.NE.AND.EX P0, PT, R15, RZ, PT, P0 ;  /* 0x000000ff0f00720c */ /* 0x000fda0003f05300 */
[----:B-12---:R-:W-:Y:S05]  /*06e0*/  @!P0 BRA `(.L_x_5) ;  /* 0x0000000000288947 */ /* 0x006fea0003800000 */
[----:B------:R-:W0:Y:S02]  /*06f0*/  LDC R11, c[0x0][0x634] ;  /* 0x00018d00ff0b7b82 */ /* 0x000e240000000800 */
[----:B0-----:R-:W-:-:S05]  /*0700*/  IADD3 R11, P0, R16, R11, RZ ;  /* 0x0000000b100b7210 */ /* 0x001fca0007f1e0ff */
[----:B------:R-:W-:-:S04]  /*0710*/  IMAD.X R13, RZ, RZ, R17, P0 ;  /* 0x000000ffff0d7224 */ /* 0x000fc800000e0611 */
[----:B------:R-:W-:-:S04]  /*0720*/  IMAD.WIDE.U32 R6, R13, R14, RZ ;  /* 0x0000000e0d067225 */ /* 0x000fc800078e00ff */
[----:B------:R-:W-:-:S04]  /*0730*/  IMAD.WIDE.U32 R8, P0, R11, R15, R6 ;  /* 0x0000000f0b087225 */ /* 0x000fc80007800006 */
[----:B------:R-:W-:-:S04]  /*0740*/  IMAD.WIDE.U32 R6, R11, R14, RZ ;  /* 0x0000000e0b067225 */ /* 0x000fc800078e00ff */
[----:B------:R-:W-:Y:S01]  /*0750*/  IMAD.X R11, RZ, RZ, RZ, P0 ;  /* 0x000000ffff0b7224 */ /* 0x000fe200000e06ff */
[----:B------:R-:W-:Y:S01]  /*0760*/  IADD3 RZ, P0, R7, R8, RZ ;  /* 0x0000000807ff7210 */ /* 0x000fe20007f1e0ff */
[----:B------:R-:W-:-:S04]  /*0770*/  IMAD.MOV.U32 R10, RZ, RZ, R9 ;  /* 0x000000ffff0a7224 */ /* 0x000fc800078e0009 */
[----:B------:R-:W-:-:S08]  /*0780*/  IMAD.WIDE.U32.X R6, R13, R15, R10, P0 ;  /* 0x0000000f0d067225 */ /* 0x000fd000000e040a */
.L_x_5:
[-CC-:B------:R-:W-:Y:S01]  /*0790*/  SHF.R.U64 R147, R6, R0.reuse, R7.reuse ;  /* 0x0000000006937219 */ /* 0x180fe20000001207 */
[----:B------:R-:W0:Y:S01]  /*07a0*/  LDC R10, c[0x0][0x618] ;  /* 0x00018600ff0a7b82 */ /* 0x000e220000000800 */
[----:B------:R-:W-:Y:S01]  /*07b0*/  SHF.R.U32.HI R5, RZ, R0, R7 ;  /* 0x00000000ff057219 */ /* 0x000fe20000011607 */
[----:B------:R-:W-:Y:S01]  /*07c0*/  ULDC UR4, c[0x0][0x150] ;  /* 0x0000540000047ab9 */ /* 0x000fe20000000800 */
[----:B------:R-:W-:Y:S02]  /*07d0*/  IADD3 R9, P0, RZ, -R147, RZ ;  /* 0x80000093ff097210 */ /* 0x000fe40007f1e0ff */
[----:B------:R-:W-:-:S03]  /*07e0*/  I2FP.F32.U32 R0, R4 ;  /* 0x0000000400007245 */ /* 0x000fc60000201000 */
[----:B------:R-:W1:Y:S01]  /*07f0*/  LDC.64 R28, c[0x0][0x640] ;  /* 0x00019000ff1c7b82 */ /* 0x000e620000000a00 */
[----:B------:R-:W-:Y:S02]  /*0800*/  IMAD.X R11, RZ, RZ, ~R5, P0 ;  /* 0x000000ffff0b7224 */ /* 0x000fe400000e0e05 */
[----:B------:R-:W-:Y:S01]  /*0810*/  FMUL R0, R0, UR4 ;  /* 0x0000000400007c20 */ /* 0x000fe20008400000 */
[----:B------:R-:W-:Y:S01]  /*0820*/  IMAD.WIDE.U32 R6, R9, R20, R16 ;  /* 0x0000001409067225 */ /* 0x000fe200078e0010 */
[----:B------:R-:W-:-:S03]  /*0830*/  ULDC UR4, c[0x0][0x154] ;  /* 0x0000550000047ab9 */ /* 0x000fc60000000800 */
[----:B------:R-:W-:Y:S01]  /*0840*/  IMAD R8, R11, R20, RZ ;  /* 0x000000140b087224 */ /* 0x000fe200078e02ff */
[----:B------:R-:W2:Y:S01]  /*0850*/  LDC R5, c[0x0][0x144] ;  /* 0x00005100ff057b82 */ /* 0x000ea20000000800 */
[----:B------:R-:W3:Y:S02]  /*0860*/  F2I.U32.TRUNC.NTZ R0, R0 ;  /* 0x0000000000007305 */ /* 0x000ee4000020f000 */
[----:B------:R-:W-:-:S04]  /*0870*/  IMAD R9, R9, R21, R8 ;  /* 0x0000001509097224 */ /* 0x000fc800078e0208 */
[----:B------:R-:W-:Y:S01]  /*0880*/  IMAD.IADD R7, R7, 0x1, R9 ;  /* 0x0000000107077824 */ /* 0x000fe200078e0209 */
[----:B------:R-:W4:Y:S01]  /*0890*/  LDC R12, c[0x0][0x608] ;  /* 0x00018200ff0c7b82 */ /* 0x000f220000000800 */
[----:B------:R-:W-:-:S03]  /*08a0*/  IMAD.MOV.U32 R9, RZ, RZ, -0x1 ;  /* 0xffffffffff097424 */ /* 0x000fc600078e00ff */
[-CC-:B0-----:R-:W-:Y:S02]  /*08b0*/  SHF.R.U64 R20, R6, R10.reuse, R7.reuse ;  /* 0x0000000a06147219 */ /* 0x181fe40000001207 */
[----:B------:R-:W-:Y:S02]  /*08c0*/  I2FP.F32.U32 R6, R3 ;  /* 0x0000000300067245 */ /* 0x000fe40000201000 */
[----:B------:R-:W0:Y:S01]  /*08d0*/  LDC R26, c[0x0][0x658] ;  /* 0x00019600ff1a7b82 */ /* 0x000e220000000800 */
[----:B-1----:R-:W-:Y:S01]  /*08e0*/  ISETP.NE.U32.AND P0, PT, R28, RZ, PT ;  /* 0x000000ff1c00720c */ /* 0x002fe20003f05070 */
[----:B---3--:R-:W-:Y:S01]  /*08f0*/  IMAD.MOV R8, RZ, RZ, -R0 ;  /* 0x000000ffff087224 */ /* 0x008fe200078e0a00 */
[----:B------:R-:W-:Y:S01]  /*0900*/  SHF.R.U32.HI R7, RZ, R10, R7 ;  /* 0x0000000aff077219 */ /* 0x000fe20000011607 */
[----:B------:R-:W-:Y:S01]  /*0910*/  FMUL R6, R6, UR4 ;  /* 0x0000000406067c20 */ /* 0x000fe20008400000 */
[----:B------:R-:W-:-:S03]  /*0920*/  ISETP.NE.AND.EX P0, PT, R29, RZ, PT, P0 ;  /* 0x000000ff1d00720c */ /* 0x000fc60003f05300 */
[----:B------:R-:W1:Y:S01]  /*0930*/  LDC R14, c[0x0][0x148] ;  /* 0x00005200ff0e7b82 */ /* 0x000e620000000800 */
[----:B--2---:R-:W-:-:S07]  /*0940*/  IMAD R0, R5, R8, R4 ;  /* 0x0000000805007224 */ /* 0x004fce00078e0204 */
[----:B------:R-:W2:Y:S01]  /*0950*/  LDC R24, c[0x0][0x600] ;  /* 0x00018000ff187b82 */ /* 0x000ea20000000800 */
[-CC-:B----4-:R-:W-:Y:S02]  /*0960*/  SHF.R.U64 R30, R20, R12.reuse, R7.reuse ;  /* 0x0000000c141e7219 */ /* 0x190fe40000001207 */
[----:B------:R-:W-:Y:S01]  /*0970*/  SHF.R.U32.HI R5, RZ, R12, R7 ;  /* 0x0000000cff057219 */ /* 0x000fe20000011607 */
[----:B------:R-:W-:Y:S01]  /*0980*/  IMAD.MOV.U32 R7, RZ, RZ, 0x1 ;  /* 0x00000001ff077424 */ /* 0x000fe200078e00ff */
[----:B------:R3:W4:Y:S03]  /*0990*/  F2I.U32.TRUNC.NTZ R12, R6 ;  /* 0x00000006000c7305 */ /* 0x000726000020f000 */
[----:B------:R-:W1:Y:S01]  /*09a0*/  LDC R15, c[0x0][0x648] ;  /* 0x00019200ff0f7b82 */ /* 0x000e620000000800 */
[-C--:B0-----:R-:W-:Y:S02]  /*09b0*/  SHF.L.U32 R4, R9, R26.reuse, RZ ;  /* 0x0000001a09047219 */ /* 0x081fe400000006ff */
[----:B------:R-:W-:-:S02]  /*09c0*/  SHF.R.U64 R32, R30, R26, R5 ;  /* 0x0000001a1e207219 */ /* 0x000fc40000001205 */
[----:B------:R-:W-:Y:S02]  /*09d0*/  LOP3.LUT R11, RZ, R4, RZ, 0x33, !PT ;  /* 0x00000004ff0b7212 */ /* 0x000fe400078e33ff */
[-C--:B------:R-:W-:Y:S01]  /*09e0*/  SHF.R.U32.HI R5, RZ, R26.reuse, R5 ;  /* 0x0000001aff057219 */ /* 0x080fe20000011605 */
[----:B------:R-:W0:Y:S01]  /*09f0*/  LDC R21, c[0x0][0x638] ;  /* 0x00018e00ff157b82 */ /* 0x000e220000000800 */
[----:B------:R-:W-:Y:S01]  /*0a00*/  SHF.L.U32 R10, R7, R26, RZ ;  /* 0x0000001a070a7219 */ /* 0x000fe200000006ff */
[----:B------:R-:W-:-:S06]  /*0a10*/  IMAD.MOV.U32 R4, RZ, RZ, R32 ;  /* 0x000000ffff047224 */ /* 0x000fcc00078e0020 */
[----:B------:R-:W0:Y:S01]  /*0a20*/  LDC R146, c[0x0][0x610] ;  /* 0x00018400ff927b82 */ /* 0x000e220000000800 */
[----:B---34-:R-:W-:Y:S05]  /*0a30*/  @!P0 BRA `(.L_x_6) ;  /* 0x0000000000288947 */ /* 0x018fea0003800000 */
[----:B------:R-:W3:Y:S02]  /*0a40*/  LDC R9, c[0x0][0x64c] ;  /* 0x00019300ff097b82 */ /* 0x000ee40000000800 */
[----:B---3--:R-:W-:-:S05]  /*0a50*/  IADD3 R9, P0, R32, R9, RZ ;  /* 0x0000000920097210 */ /* 0x008fca0007f1e0ff */
        /* <DEDUP_REMOVED lines=8> */
.L_x_6:
[----:B-1----:R-:W-:Y:S01]  /*0ae0*/  SHF.R.U64 R4, R4, R15, R5 ;  /* 0x0000000f04047219 */ /* 0x002fe20000001205 */
[----:B--2---:R-:W-:Y:S01]  /*0af0*/  VIADD R5, R24, 0xffffffff ;  /* 0xffffffff18057836 */ /* 0x004fe20000000000 */
[----:B------:R-:W-:Y:S01]  /*0b00*/  LOP3.LUT R11, R30, R11, RZ, 0xc0, !PT ;  /* 0x0000000b1e0b7212 */ /* 0x000fe200078ec0ff */
[----:B------:R-:W-:Y:S02]  /*0b10*/  IMAD.MOV R12, RZ, RZ, -R12 ;  /* 0x000000ffff0c7224 */ /* 0x000fe400078e0a0c */
[----:B------:R-:W-:Y:S01]  /*0b20*/  IMAD.MOV R6, RZ, RZ, -R4 ;  /* 0x000000ffff067224 */ /* 0x000fe200078e0a04 */
[----:B------:R-:W-:Y:S01]  /*0b30*/  LOP3.LUT R5, R20, R5, RZ, 0xc0, !PT ;  /* 0x0000000514057212 */ /* 0x000fe200078ec0ff */
[----:B------:R-:W-:Y:S02]  /*0b40*/  @P3 IMAD R0, R14, R12, R3 ;  /* 0x0000000c0e003224 */ /* 0x000fe400078e0203 */
[----:B------:R-:W-:Y:S02]  /*0b50*/  IMAD R11, R10, R4, R11 ;  /* 0x000000040a0b7224 */ /* 0x000fe400078e020b */
[----:B0-----:R-:W-:-:S02]  /*0b60*/  IMAD R3, R6, R21, R32 ;  /* 0x0000001506037224 */ /* 0x001fc400078e0220 */
[----:B------:R-:W-:Y:S02]  /*0b70*/  IMAD R146, R11, R146, R0 ;  /* 0x000000920b927224 */ /* 0x000fe400078e0200 */
[----:B------:R-:W-:Y:S02]  /*0b80*/  IMAD R3, R3, R24, R5 ;  /* 0x0000001803037224 */ /* 0x000fe400078e0205 */
[----:B------:R-:W-:-:S03]  /*0b90*/  IMAD.MOV.U32 R0, RZ, RZ, 0x1 ;  /* 0x00000001ff007424 */ /* 0x000fc600078e00ff */
[----:B------:R-:W-:Y:S02]  /*0ba0*/  SEL R148, R3, R146, !P3 ;  /* 0x0000009203947207 */ /* 0x000fe40005800000 */
[----:B------:R-:W-:-:S07]  /*0bb0*/  SEL R146, R146, R3, !P3 ;  /* 0x0000000392927207 */ /* 0x000fce0005800000 */
.L_x_4:
[----:B------:R-:W-:-:S08]  /*0bc0*/  NOP ;  /* 0x0000000000007918 */ /* 0x000fd00000000000 */
[----:B------:R-:W0:Y:S02]  /*0bd0*/  USETMAXREG.TRY_ALLOC.CTAPOOL UP0, 0xe8 ;  /* 0x000000e8000079c8 */ /* 0x000e240008000600 */
[----:B0-----:R-:W-:-:S13]  /*0be0*/  PLOP3.LUT P0, PT, PT, PT, UP0, 0x80, 0x0 ;  /* 0x000000000000781c */ /* 0x001fda0003f0f008 */
[----:B------:R-:W-:Y:S05]  /*0bf0*/  @!P0 BRA `(.L_x_4) ;  /* 0xfffffffc00f08947 */ /* 0x000fea000383ffff */
[----:B------:R-:W-:Y:S01]  /*0c00*/  ULDC.64 UR4, c[0x0][0x598] ;  /* 0x0001660000047ab9 */ /* 0x000fe20000000a00 */
[----:B------:R-:W-:Y:S01]  /*0c10*/  ULDC.64 UR58, c[0x0][0x208] ;  /* 0x00008200003a7ab9 */ /* 0x000fe20000000a00 */
[----:B------:R-:W-:-:S04]  /*0c20*/  ISETP.NE.U32.AND P0, PT, RZ, UR4, PT ;  /* 0x00000004ff007c0c */ /* 0x000fc8000bf05070 */
[----:B------:R-:W-:-:S13]  /*0c30*/  ISETP.NE.AND.EX P0, PT, RZ, UR5, PT, P0 ;  /* 0x00000005ff007c0c */ /* 0x000fda000bf05300 */
[----:B------:R-:W-:Y:S05]  /*0c40*/  @!P0 BRA `(.L_x_7) ;  /* 0x00000000001c8947 */ /* 0x000fea0003800000 */
[----:B------:R-:W0:Y:S02]  /*0c50*/  LDC.64 R4, c[0x0][0x598] ;  /* 0x00016600ff047b82 */ /* 0x000e240000000a00 */
[----:B0-----:R-:W2:Y:S02]  /*0c60*/  LDG.E.64 R4, desc[UR58][R4.64] ;  /* 0x0000003a04047981 */ /* 0x001ea4000c1e1b00 */
[----:B--2---:R-:W-:-:S04]  /*0c70*/  ISETP.NE.U32.AND P0, PT, R4, RZ, PT ;  /* 0x000000ff0400720c */ /* 0x004fc80003f05070 */
[----:B------:R-:W-:-:S13]  /*0c80*/  ISETP.NE.AND.EX P0, PT, R5, RZ, PT, P0 ;  /* 0x000000ff0500720c */ /* 0x000fda0003f05300 */
[----:B------:R-:W-:Y:S05]  /*0c90*/  @!P0 BRA `(.L_x_7) ;  /* 0x0000000000088947 */ /* 0x000fea0003800000 */
[----:B------:R0:W5:Y:S01]  /*0ca0*/  LD.E R23, desc[UR58][R4.64] ;  /* 0x0000003a04177980 */ /* 0x000162000c101900 */
[----:B------:R-:W-:Y:S05]  /*0cb0*/  BRA `(.L_x_8) ;  /* 0x0000000000247947 */ /* 0x000fea0003800000 */
.L_x_7:
[----:B------:R-:W-:Y:S02]  /*0cc0*/  ULDC.64 UR4, c[0x0][0x588] ;  /* 0x0001620000047ab9 */ /* 0x000fe40000000a00 */
[----:B------:R-:W-:-:S04]  /*0cd0*/  ISETP.NE.U32.AND P0, PT, RZ, UR4, PT ;  /* 0x00000004ff007c0c */ /* 0x000fc8000bf05070 */
[----:B------:R-:W-:-:S13]  /*0ce0*/  ISETP.NE.AND.EX P0, PT, RZ, UR5, PT, P0 ;  /* 0x00000005ff007c0c */ /* 0x000fda000bf05300 */
[----:B------:R-:W-:Y:S05]  /*0cf0*/  @!P0 BRA `(.L_x_9) ;  /* 0x00000000000c8947 */ /* 0x000fea0003800000 */
[----:B------:R-:W0:Y:S02]  /*0d00*/  LDC.64 R4, c[0x0][0x588] ;  /* 0x00016200ff047b82 */ /* 0x000e240000000a00 */
[----:B0-----:R1:W5:Y:S01]  /*0d10*/  LDG.E R23, desc[UR58][R4.64] ;  /* 0x0000003a04177981 */ /* 0x001362000c1e1900 */
[----:B------:R-:W-:Y:S05]  /*0d20*/  BRA `(.L_x_8) ;  /* 0x0000000000087947 */ /* 0x000fea0003800000 */
.L_x_9:
[----:B------:R-:W-:Y:S02]  /*0d30*/  ULDC UR4, c[0x0][0x580] ;  /* 0x0001600000047ab9 */ /* 0x000fe40000000800 */
[----:B------:R-:W-:-:S07]  /*0d40*/  IMAD.U32 R23, RZ, RZ, UR4 ;  /* 0x00000004ff177e24 */ /* 0x000fce000f8e00ff */
.L_x_8:
[----:B------:R-:W-:Y:S02]  /*0d50*/  ULDC.64 UR4, c[0x0][0x5a0] ;  /* 0x0001680000047ab9 */ /* 0x000fe40000000a00 */
[----:B------:R-:W-:-:S04]  /*0d60*/  ISETP.NE.U32.AND P0, PT, RZ, UR4, PT ;  /* 0x00000004ff007c0c */ /* 0x000fc8000bf05070 */
[----:B------:R-:W-:-:S13]  /*0d70*/  ISETP.NE.AND.EX P0, PT, RZ, UR5, PT, P0 ;  /* 0x00000005ff007c0c */ /* 0x000fda000bf05300 */
[----:B------:R-:W-:Y:S05]  /*0d80*/  @!P0 BRA `(.L_x_10) ;  /* 0x00000000001c8947 */ /* 0x000fea0003800000 */
[----:B01----:R-:W0:Y:S02]  /*0d90*/  LDC.64 R4, c[0x0][0x5a0] ;  /* 0x00016800ff047b82 */ /* 0x003e240000000a00 */
[----:B0-----:R-:W2:Y:S02]  /*0da0*/  LDG.E.64 R4, desc[UR58][R4.64] ;  /* 0x0000003a04047981 */ /* 0x001ea4000c1e1b00 */
[----:B--2---:R-:W-:-:S04]  /*0db0*/  ISETP.NE.U32.AND P0, PT, R4, RZ, PT ;  /* 0x000000ff0400720c */ /* 0x004fc80003f05070 */
[----:B------:R-:W-:-:S13]  /*0dc0*/  ISETP.NE.AND.EX P0, PT, R5, RZ, PT, P0 ;  /* 0x000000ff0500720c */ /* 0x000fda0003f05300 */
[----:B------:R-:W-:Y:S05]  /*0dd0*/  @!P0 BRA `(.L_x_10) ;  /* 0x0000000000088947 */ /* 0x000fea0003800000 */
[----:B------:R0:W5:Y:S01]  /*0de0*/  LD.E R144, desc[UR58][R4.64] ;  /* 0x0000003a04907980 */ /* 0x000162000c101900 */
[----:B------:R-:W-:Y:S05]  /*0df0*/  BRA `(.L_x_11) ;  /* 0x0000000000247947 */ /* 0x000fea0003800000 */
.L_x_10:
[----:B------:R-:W-:Y:S02]  /*0e00*/  ULDC.64 UR4, c[0x0][0x590] ;  /* 0x0001640000047ab9 */ /* 0x000fe40000000a00 */
[----:B------:R-:W-:-:S04]  /*0e10*/  ISETP.NE.U32.AND P0, PT, RZ, UR4, PT ;  /* 0x00000004ff007c0c */ /* 0x000fc8000bf05070 */
[----:B------:R-:W-:-:S13]  /*0e20*/  ISETP.NE.AND.EX P0, PT, RZ, UR5, PT, P0 ;  /* 0x00000005ff007c0c */ /* 0x000fda000bf05300 */
[----:B------:R-:W-:Y:S05]  /*0e30*/  @!P0 BRA `(.L_x_12) ;  /* 0x00000000000c8947 */ /* 0x000fea0003800000 */
[----:B------:R-:W2:Y:S02]  /*0e40*/  LDC.64 R144, c[0x0][0x590] ;  /* 0x00016400ff907b82 */ /* 0x000ea40000000a00 */
[----:B--2---:R2:W5:Y:S01]  /*0e50*/  LDG.E R144, desc[UR58][R144.64] ;  /* 0x0000003a90907981 */ /* 0x004562000c1e1900 */
[----:B------:R-:W-:Y:S05]  /*0e60*/  BRA `(.L_x_11) ;  /* 0x0000000000087947 */ /* 0x000fea0003800000 */
.L_x_12:
[----:B------:R-:W-:Y:S02]  /*0e70*/  ULDC UR4, c[0x0][0x584] ;  /* 0x0001610000047ab9 */ /* 0x000fe40000000800 */
[----:B------:R-:W-:-:S07]  /*0e80*/  IMAD.U32 R144, RZ, RZ, UR4 ;  /* 0x00000004ff907e24 */ /* 0x000fce000f8e00ff */
.L_x_11:
[----:B------:R-:W-:-:S13]  /*0e90*/  LOP3.LUT P0, RZ, R0, 0xff, RZ, 0xc0, !PT ;  /* 0x000000ff00ff7812 */ /* 0x000fda000780c0ff */
[----:B------:R-:W-:Y:S05]  /*0ea0*/  @!P0 EXIT ;  /* 0x000000000000894d */ /* 0x000fea0003800000 */
[----:B------:R-:W-:Y:S01]  /*0eb0*/  ULDC UR4, c[0x0][0x28c] ;  /* 0x0000a30000047ab9 */ /* 0x000fe20000000800 */
[----:B--2---:R-:W-:Y:S01]  /*0ec0*/  LOP3.LUT R145, R19, 0x1, RZ, 0xfc, !PT ;  /* 0x0000000113917812 */ /* 0x004fe200078efcff */
[----:B------:R-:W-:Y:S01]  /*0ed0*/  UIADD3 UR4, UR4, 0x3f, URZ ;  /* 0x0000003f04047890 */ /* 0x000fe2000fffe03f */
[----:B------:R-:W-:Y:S01]  /*0ee0*/  UMOV UR38, URZ ;  /* 0x0000003f00267c82 */ /* 0x000fe20008000000 */
[----:B------:R-:W-:Y:S02]  /*0ef0*/  UMOV UR36, URZ ;  /* 0x0000003f00247c82 */ /* 0x000fe40008000000 */
[----:B------:R-:W-:-:S04]  /*0f00*/  USHF.R.S32.HI UR5, URZ, 0x1f, UR4 ;  /* 0x0000001f3f057899 */ /* 0x000fc80008011404 */
[----:B------:R-:W-:-:S04]  /*0f10*/  ULEA.HI UR5, UR5, UR4, URZ, 0x6 ;  /* 0x0000000405057291 */ /* 0x000fc8000f8f303f */
[----:B------:R-:W-:-:S12]  /*0f20*/  USHF.R.S32.HI UR39, URZ, 0x6, UR5 ;  /* 0x000000063f277899 */ /* 0x000fd80008011405 */
.L_x_270:
[----:B------:R-:W-:Y:S01]  /*0f30*/  LOP3.LUT R0, R18, 0x80, RZ, 0xc0, !PT ;  /* 0x0000008012007812 */ /* 0x000fe200078ec0ff */
[----:B--2---:R-:W2:Y:S01]  /*0f40*/  S2UR UR6, SR_CgaCtaId ;  /* 0x00000000000679c3 */ /* 0x004ea20000008800 */
[----:B------:R-:W-:Y:S02]  /*0f50*/  UMOV UR37, 0x400 ;  /* 0x0000040000257882 */ /* 0x000fe40000000000 */
[----:B------:R-:W-:-:S06]  /*0f60*/  SHF.R.U32.HI R0, RZ, 0x7, R0 ;  /* 0x00000007ff007819 */ /* 0x000fcc0000011600 */
[----:B---3--:R-:W3:Y:S01]  /*0f70*/  SHFL.IDX PT, R0, R0, RZ, 0x1f ;  /* 0x00001fff00007589 */ /* 0x008ee200000e0000 */
[----:B--2---:R-:W-:Y:S01]  /*0f80*/  ULEA UR37, UR6, UR37, 0x18 ;  /* 0x0000002506257291 */ /* 0x004fe2000f8ec03f */
[----:B---3--:R-:W-:-:S13]  /*0f90*/  R2UR UR4, R0 ;  /* 0x00000000000472ca */ /* 0x008fda00000e0000 */
[----:B------:R-:W-:-:S04]  /*0fa0*/  ULEA.HI UR5, UR4, UR4, URZ, 0x1 ;  /* 0x0000000404057291 */ /* 0x000fc8000f8f083f */
[----:B------:R-:W-:-:S04]  /*0fb0*/  ULOP3.LUT UR5, UR5, 0x7fffe, URZ, 0xc0, !UPT ;  /* 0x0007fffe05057892 */ /* 0x000fc8000f8ec03f */
[----:B------:R-:W-:-:S03]  /*0fc0*/  UIADD3 UR5, UR4, -UR5, URZ ;  /* 0x8000000504057290 */ /* 0x000fc6000fffe03f */
[----:B------:R-:W-:Y:S01]  /*0fd0*/  ULDC UR4, c[0x0][0x28c] ;  /* 0x0000a30000047ab9 */ /* 0x000fe20000000800 */
[----:B------:R-:W-:Y:S01]  /*0fe0*/  ULEA UR5, UR5, UR37, 0xd ;  /* 0x0000002505057291 */ /* 0x000fe2000f8e683f */
[----:B------:R-:W-:-:S03]  /*0ff0*/  ISETP.LT.AND P0, PT, RZ, UR4, PT ;  /* 0x00000004ff007c0c */ /* 0x000fc6000bf01270 */
[----:B------:R-:W-:-:S04]  /*1000*/  UIADD3 UR5, UR5, 0x100, URZ ;  /* 0x0000010005057890 */ /* 0x000fc8000fffe03f */
[----:B------:R-:W-:-:S04]  /*1010*/  USHF.R.U32.HI UR5, URZ, 0x4, UR5 ;  /* 0x000000043f057899 */ /* 0x000fc80008011605 */
[----:B------:R-:W-:Y:S02]  /*1020*/  ULOP3.LUT UR56, UR5, 0x3fff, URZ, 0xc0, !UPT ;  /* 0x00003fff05387892 */ /* 0x000fe4000f8ec03f */
[----:B-1--4-:R-:W-:Y:S10]  /*1030*/  @P0 BRA `(.L_x_13) ;  /* 0x0000000000400947 */ /* 0x012ff40003800000 */
[----:B------:R-:W-:Y:S01]  /*1040*/  MOV R0, 0x0 ;  /* 0x0000000000007802 */ /* 0x000fe20000000f00 */
[----:B------:R-:W-:Y:S01]  /*1050*/  ULDC.64 UR4, c[0x4][0x68] ;  /* 0x01001a0000047ab9 */ /* 0x000fe20000000a00 */
[----:B------:R-:W-:Y:S01]  /*1060*/  ULDC.64 UR6, c[0x4][0x8] ;  /* 0x0100020000067ab9 */ /* 0x000fe20000000a00 */
[----:B01----:R-:W-:Y:S01]  /*1070*/  IMAD.U32 R4, RZ, RZ, UR4 ;  /* 0x00000004ff047e24 */ /* 0x003fe2000f8e00ff */
[----:B------:R0:W1:Y:S01]  /*1080*/  LDC.64 R14, c[0x4][R0] ;  /* 0x01000000000e7b82 */ /* 0x0000620000000a00 */
[----:B------:R-:W-:Y:S01]  /*1090*/  IMAD.U32 R5, RZ, RZ, UR5 ;  /* 0x00000005ff057e24 */ /* 0x000fe2000f8e00ff */
[----:B------:R-:W-:Y:S01]  /*10a0*/  ULDC.64 UR4, c[0x4][0x70] ;  /* 0x01001c0000047ab9 */ /* 0x000fe20000000a00 */
[----:B------:R-:W-:Y:S02]  /*10b0*/  IMAD.U32 R10, RZ, RZ, UR6 ;  /* 0x00000006ff0a7e24 */ /* 0x000fe4000f8e00ff */
[----:B------:R-:W-:Y:S02]  /*10c0*/  IMAD.U32 R6, RZ, RZ, UR4 ;  /* 0x00000004ff067e24 */ /* 0x000fe4000f8e00ff */
[----:B------:R-:W-:-:S02]  /*10d0*/  IMAD.U32 R7, RZ, RZ, UR5 ;  /* 0x00000005ff077e24 */ /* 0x000fc4000f8e00ff */
[----:B------:R-:W-:Y:S02]  /*10e0*/  IMAD.U32 R11, RZ, RZ, UR7 ;  /* 0x00000007ff0b7e24 */ /* 0x000fe4000f8e00ff */
[----:B------:R-:W-:Y:S02]  /*10f0*/  IMAD.MOV.U32 R8, RZ, RZ, 0x1e1 ;  /* 0x000001e1ff087424 */ /* 0x000fe400078e00ff */
[----:B------:R-:W-:Y:S02]  /*1100*/  IMAD.MOV.U32 R12, RZ, RZ, 0x1 ;  /* 0x00000001ff0c7424 */ /* 0x000fe400078e00ff */
[----:B0-----:R-:W-:-:S07]  /*1110*/  IMAD.MOV.U32 R13, RZ, RZ, RZ ;  /* 0x000000ffff0d7224 */ /* 0x001fce00078e00ff */
[----:B------:R-:W-:-:S07]  /*1120*/  LEPC R20, `(.L_x_13) ;  /* 0x000000001014794e */ /* 0x000fce0000000000 */
[----:B-1---5:R-:W-:Y:S05]  /*1130*/  CALL.ABS.NOINC R14 ;  /* 0x000000000e007343 */ /* 0x022fea0003c00000 */
.L_x_13:
[----:B------:R-:W-:-:S13]  /*1140*/  ISETP.NE.AND P0, PT, R145, 0x3, PT ;  /* 0x000000039100780c */ /* 0x000fda0003f05270 */
[----:B------:R-:W-:Y:S05]  /*1150*/  @!P0 BRA `(.L_x_14) ;  /* 0x0000000000048947 */ /* 0x000fea0003800000 */
[----:B------:R-:W-:Y:S01]  /*1160*/  BPT.TRAP 0x1 ;  /* 0x000000040000795c */ /* 0x000fe20000300000 */
.L_x_14:
[----:B------:R-:W-:Y:S02]  /*1170*/  IMAD.U32 R3, RZ, RZ, UR36 ;  /* 0x00000024ff037e24 */ /* 0x000fe4000f8e00ff */
[----:B------:R-:W-:-:S03]  /*1180*/  IMAD.U32 R0, RZ, RZ, UR38 ;  /* 0x00000026ff007e24 */ /* 0x000fc6000f8e00ff */
[----:B------:R-:W-:Y:S02]  /*1190*/  LEA R3, R3, UR37, 0x3 ;  /* 0x0000002503037c11 */ /* 0x000fe4000f8e18ff */
[----:B------:R-:W-:-:S04]  /*11a0*/  SHF.L.U32 R0, R0, 0x1f, RZ ;  /* 0x0000001f00007819 */ /* 0x000fc800000006ff */
[----:B------:R2:W3:Y:S01]  /*11b0*/  SYNCS.PHASECHK.TRANS64.TRYWAIT P1, [R3+URZ], R0 ;  /* 0x00000000030075a7 */ /* 0x0004e2000802017f */
[----:B------:R-:W-:Y:S05]  /*11c0*/  @!P0 BRA `(.L_x_15) ;  /* 0x0000000000048947 */ /* 0x000fea0003800000 */
[----:B------:R-:W-:Y:S01]  /*11d0*/  BPT.TRAP 0x1 ;  /* 0x000000040000795c */ /* 0x000fe20000300000 */
.L_x_15:
[----:B---3--:R-:W-:Y:S05]  /*11e0*/  @P1 BRA `(.L_x_16) ;  /* 0x0000000000081947 */ /* 0x008fea0003800000 */
[----:B------:R-:W3:Y:S02]  /*11f0*/  SYNCS.PHASECHK.TRANS64.TRYWAIT P1, [R3+URZ], R0 ;  /* 0x00000000030075a7 */ /* 0x000ee4000802017f */
[----:B---3--:R-:W-:Y:S05]  /*1200*/  @!P1 BRA `(.L_x_17) ;  /* 0x000000d000849947 */ /* 0x008fea0003800000 */
.L_x_16:
[----:B------:R-:W-:-:S04]  /*1210*/  UISETP.LT.AND UP0, UPT, UR39, 0x1, UPT ;  /* 0x000000012700788c */ /* 0x000fc8000bf01270 */
[----:B------:R-:W-:-:S06]  /*1220*/  USEL UR4, UR39, 0x1, UP0 ;  /* 0x0000000127047887 */ /* 0x000fcc0008000000 */
[----:B--23--:R-:W-:Y:S01]  /*1230*/  IMAD.U32 R0, RZ, RZ, UR4 ;  /* 0x00000004ff007e24 */ /* 0x00cfe2000f8e00ff */
[----:B------:R-:W-:Y:S05]  /*1240*/  WARPSYNC.ALL ;  /* 0x0000000000007948 */ /* 0x000fea0003800000 */
[----:B------:R-:W-:-:S04]  /*1250*/  IADD3 R0, -R0, UR39, RZ ;  /* 0x0000002700007c10 */ /* 0x000fc8000fffe1ff */
[----:B------:R-:W-:Y:S01]  /*1260*/  ISETP.GE.AND P1, PT, R0, 0x1, PT ;  /* 0x000000010000780c */ /* 0x000fe20003f26270 */
[----:B------:R-:W-:Y:S01]  /*1270*/  UIADD3 UR4, UR37, 0x10100, URZ ;  /* 0x0001010025047890 */ /* 0x000fe2000fffe03f */
[----:B------:R-:W-:Y:S01]  /*1280*/  WARPGROUP.ARRIVE ;  /* 0x00000000000079c5 */ /* 0x000fe20000000000 */
[----:B------:R-:W-:Y:S02]  /*1290*/  ULOP3.LUT UR56, UR56, 0x10000, URZ, 0xfc, !UPT ;  /* 0x0001000038387892 */ /* 0x000fe4000f8efc3f */
[----:B------:R-:W-:Y:S02]  /*12a0*/  USHF.R.U32.HI UR4, URZ, 0x4, UR4 ;  /* 0x000000043f047899 */ /* 0x000fe40008011604 */
[----:B------:R-:W-:Y:S02]  /*12b0*/  ULEA UR8, UR36, UR56, 0xa ;  /* 0x0000003824087291 */ /* 0x000fe4000f8e503f */
[----:B------:R-:W-:Y:S01]  /*12c0*/  ULOP3.LUT UR4, UR4, 0x3fff, URZ, 0xc0, !UPT ;  /* 0x00003fff04047892 */ /* 0x000fe2000f8ec03f */
[----:B------:R-:W-:Y:S01]  /*12d0*/  UMOV UR9, 0x40000040 ;  /* 0x4000004000097882 */ /* 0x000fe20000000000 */
[----:B------:R-:W-:-:S02]  /*12e0*/  UMOV UR11, 0x40000040 ;  /* 0x40000040000b7882 */ /* 0x000fc40000000000 */
[----:B------:R-:W-:Y:S01]  /*12f0*/  ULOP3.LUT UR57, UR4, 0x10000, URZ, 0xfc, !UPT ;  /* 0x0001000004397892 */ /* 0x000fe2000f8efc3f */
[----:B------:R-:W-:Y:S01]  /*1300*/  UMOV UR16, UR8 ;  /* 0x0000000800107c82 */ /* 0x000fe20008000000 */
[----:B------:R-:W-:Y:S02]  /*1310*/  UMOV UR17, UR9 ;  /* 0x0000000900117c82 */ /* 0x000fe40008000000 */
[----:B------:R-:W-:Y:S01]  /*1320*/  UIMAD UR54, UR36, 0x780, UR57 ;  /* 0x00000780243678a4 */ /* 0x000fe2000f8e0239 */
[----:B------:R-:W-:Y:S01]  /*1330*/  UMOV UR19, 0x40000040 ;  /* 0x4000004000137882 */ /* 0x000fe20000000000 */
[----:B------:R-:W-:Y:S02]  /*1340*/  UMOV UR20, UR8 ;  /* 0x0000000800147c82 */ /* 0x000fe40008000000 */
[----:B------:R-:W-:Y:S02]  /*1350*/  UIADD3 UR18, UR54, 0x80, URZ ;  /* 0x0000008036127890 */ /* 0x000fe4000fffe03f */
[----:B------:R-:W-:-:S02]  /*1360*/  UIADD3 UR22, UR54, 0x100, URZ ;  /* 0x0000010036167890 */ /* 0x000fc4000fffe03f */
[----:B------:R-:W-:Y:S01]  /*1370*/  UMOV UR10, UR54 ;  /* 0x00000036000a7c82 */ /* 0x000fe20008000000 */
[----:B------:R-:W-:Y:S01]  /*1380*/  UMOV UR21, UR9 ;  /* 0x0000000900157c82 */ /* 0x000fe20008000000 */
[----:B------:R-:W-:Y:S01]  /*1390*/  HGMMA.64x16x16.F32.BF16 R136, gdesc[UR8], RZ, !UPT, gsb0 ;  /* 0x00200000088879f0 */ /* 0x000fe2000c0018ff */
[----:B------:R-:W-:Y:S01]  /*13a0*/  UMOV UR23, 0x40000040 ;  /* 0x4000004000177882 */ /* 0x000fe20000000000 */
[----:B------:R-:W-:Y:S01]  /*13b0*/  UIADD3 UR26, UR54, 0x180, URZ ;  /* 0x00000180361a7890 */ /* 0x000fe2000fffe03f */
[----:B------:R-:W-:Y:S01]  /*13c0*/  UMOV UR24, UR8 ;  /* 0x0000000800187c82 */ /* 0x000fe20008000000 */
[----:B------:R-:W-:Y:S01]  /*13d0*/  UMOV UR25, UR9 ;  /* 0x0000000900197c82 */ /* 0x000fe20008000000 */
[----:B------:R-:W-:Y:S01]  /*13e0*/  UMOV UR27, 0x40000040 ;  /* 0x40000040001b7882 */ /* 0x000fe20000000000 */
[----:B------:R-:W-:Y:S01]  /*13f0*/  UIADD3 UR30, UR54, 0x200, URZ ;  /* 0x00000200361e7890 */ /* 0x000fe2000fffe03f */
[----:B------:R-:W-:Y:S01]  /*1400*/  UMOV UR28, UR8 ;  /* 0x00000008001c7c82 */ /* 0x000fe20008000000 */
[----:B------:R-:W-:Y:S01]  /*1410*/  UMOV UR29, UR9 ;  /* 0x00000009001d7c82 */ /* 0x000fe20008000000 */
[----:B------:R-:W-:Y:S01]  /*1420*/  UMOV UR31, 0x40000040 ;  /* 0x40000040001f7882 */ /* 0x000fe20000000000 */
[----:B------:R-:W-:Y:S01]  /*1430*/  UIADD3 UR10, UR54, 0x280, URZ ;  /* 0x00000280360a7890 */ /* 0x000fe2000fffe03f */
        /* <DEDUP_REMOVED lines=9> */
[----:B------:R-:W-:-:S02]  /*14d0*/  UIADD3 UR7, UR8, 0x2, URZ ;  /* 0x0000000208077890 */ /* 0x000fc4000fffe03f */
[----:B------:R-:W-:Y:S02]  /*14e0*/  UIADD3 UR6, UR8, 0x4, URZ ;  /* 0x0000000408067890 */ /* 0x000fe4000fffe03f */
[----:B------:R-:W-:Y:S01]  /*14f0*/  UMOV UR4, UR8 ;  /* 0x0000000800047c82 */ /* 0x000fe20008000000 */
[----:B------:R-:W-:Y:S01]  /*1500*/  UMOV UR5, UR9 ;  /* 0x0000000900057c82 */ /* 0x000fe20008000000 */
[----:B------:R-:W-:Y:S02]  /*1510*/  UIADD3 UR34, UR8, 0x6, URZ ;  /* 0x0000000608227890 */ /* 0x000fe4000fffe03f */
[----:B------:R-:W-:Y:S01]  /*1520*/  UMOV UR32, UR8 ;  /* 0x0000000800207c82 */ /* 0x000fe20008000000 */
[----:B------:R-:W-:Y:S01]  /*1530*/  UMOV UR33, UR9 ;  /* 0x0000000900217c82 */ /* 0x000fe20008000000 */
[----:B------:R-:W-:Y:S01]  /*1540*/  UMOV UR35, 0x40000040 ;  /* 0x4000004000237882 */ /* 0x000fe20000000000 */
[----:B------:R-:W-:Y:S01]  /*1550*/  UIADD3 UR46, UR54, 0x506, URZ ;  /* 0x00000506362e7890 */ /* 0x000fe2000fffe03f */
[----:B------:R-:W-:Y:S01]  /*1560*/  UMOV UR47, 0x40000040 ;  /* 0x40000040002f7882 */ /* 0x000fe20000000000 */
[----:B------:R-:W-:Y:S01]  /*1570*/  UIADD3 UR50, UR54, 0x586, URZ ;  /* 0x0000058636327890 */ /* 0x000fe2000fffe03f */
[----:B------:R-:W-:Y:S01]  /*1580*/  UMOV UR51, 0x40000040 ;  /* 0x4000004000337882 */ /* 0x000fe20000000000 */
[----:B------:R-:W-:Y:S01]  /*1590*/  UMOV UR55, 0x40000040 ;  /* 0x4000004000377882 */ /* 0x000fe20000000000 */
[----:B------:R-:W-:-:S02]  /*15a0*/  WARPGROUP.DEPBAR.LE gsb0, 0x0 ;  /* 0x00008000000079c5 */ /* 0x000fc40000010000 */
[----:B------:R-:W-:-:S06]  /*15b0*/  WARPGROUP.ARRIVE ;  /* 0x00000000000079c5 */ /* 0x000fcc0000000000 */
[----:B------:R-:W-:Y:S01]  /*15c0*/  HGMMA.64x16x16.F32.BF16 R128, gdesc[UR16], RZ, !UPT, gsb0 ;  /* 0x00200000108079f0 */ /* 0x000fe2000c0018ff */
[----:B------:R-:W-:Y:S01]  /*15d0*/  UIADD3 UR18, UR54, 0x500, URZ ;  /* 0x0000050036127890 */ /* 0x000fe2000fffe03f */
[----:B------:R-:W-:Y:S01]  /*15e0*/  UMOV UR16, UR8 ;  /* 0x0000000800107c82 */ /* 0x000fe20008000000 */
[----:B------:R-:W-:Y:S01]  /*15f0*/  UMOV UR17, UR9 ;  /* 0x0000000900117c82 */ /* 0x000fe20008000000 */
[----:B------:R-:W-:Y:S01]  /*1600*/  UMOV UR19, 0x40000040 ;  /* 0x4000004000137882 */ /* 0x000fe20000000000 */
[----:B------:R-:W-:Y:S02]  /*1610*/  WARPGROUP.DEPBAR.LE gsb0, 0x0 ;  /* 0x00008000000079c5 */ /* 0x000fe40000010000 */
        /* <DEDUP_REMOVED lines=23> */
[----:B------:R-:W-:Y:S02]  /*1790*/  UIADD3 UR10, UR54, 0x400, URZ ;  /* 0x00000400360a7890 */ /* 0x000fe4000fffe03f */
[----:B------:R-:W-:Y:S01]  /*17a0*/  UIADD3 UR11, UR54, 0x480, URZ ;  /* 0x00000480360b7890 */ /* 0x000fe2000fffe03f */
[----:B------:R-:W-:Y:S02]  /*17b0*/  WARPGROUP.DEPBAR.LE gsb0, 0x0 ;  /* 0x00008000000079c5 */ /* 0x000fe40000010000 */
[----:B------:R-:W-:-:S06]  /*17c0*/  WARPGROUP.ARRIVE ;  /* 0x00000000000079c5 */ /* 0x000fcc0000000000 */
[----:B------:R-:W-:Y:S01]  /*17d0*/  HGMMA.64x16x16.F32.BF16 R88, gdesc[UR40], RZ, !UPT, gsb0 ;  /* 0x00200000285879f0 */ /* 0x000fe2000c0018ff */
[----:B------:R-:W-:Y:S01]  /*17e0*/  UMOV UR40, UR7 ;  /* 0x0000000700287c82 */ /* 0x000fe20008000000 */
[----:B------:R-:W-:Y:S01]  /*17f0*/  UMOV UR7, 0x40000040 ;  /* 0x4000004000077882 */ /* 0x000fe20000000000 */
[----:B------:R-:W-:Y:S01]  /*1800*/  UIADD3 UR42, UR54, 0x2, URZ ;  /* 0x00000002362a7890 */ /* 0x000fe2000fffe03f */
[----:B------:R-:W-:Y:S01]  /*1810*/  UMOV UR41, 0x40000040 ;  /* 0x4000004000297882 */ /* 0x000fe20000000000 */
[----:B------:R-:W-:Y:S01]  /*1820*/  UMOV UR43, 0x40000040 ;  /* 0x40000040002b7882 */ /* 0x000fe20000000000 */
[----:B------:R-:W-:Y:S02]  /*1830*/  WARPGROUP.DEPBAR.LE gsb0, 0x0 ;  /* 0x00008000000079c5 */ /* 0x000fe40000010000 */
[----:B------:R-:W-:-:S06]  /*1840*/  WARPGROUP.ARRIVE ;  /* 0x00000000000079c5 */ /* 0x000fcc0000000000 */
[----:B------:R-:W-:Y:S01]  /*1850*/  HGMMA.64x16x16.F32.BF16 R80, gdesc[UR12], RZ, !UPT, gsb0 ;  /* 0x002000000c5079f0 */ /* 0x000fe2000c0018ff */
[----:B------:R-:W-:Y:S01]  /*1860*/  UMOV UR12, UR6 ;  /* 0x00000006000c7c82 */ /* 0x000fe20008000000 */
[----:B------:R-:W-:Y:S01]  /*1870*/  UMOV UR6, UR10 ;  /* 0x0000000a00067c82 */ /* 0x000fe20008000000 */
[----:B------:R-:W-:Y:S02]  /*1880*/  UIADD3 UR10, UR54, 0x700, URZ ;  /* 0x00000700360a7890 */ /* 0x000fe4000fffe03f */
        /* <DEDUP_REMOVED lines=8> */
[----:B------:R-:W-:Y:S01]  /*1910*/  UMOV UR11, 0x40000040 ;  /* 0x40000040000b7882 */ /* 0x000fe20000000000 */
[----:B------:R-:W-:Y:S01]  /*1920*/  UIADD3 UR6, UR54, 0x82, URZ ;  /* 0x0000008236067890 */ /* 0x000fe2000fffe03f */
[----:B------:R-:W-:Y:S01]  /*1930*/  UMOV UR5, 0x40000040 ;  /* 0x4000004000057882 */ /* 0x000fe20000000000 */
[----:B------:R-:W-:Y:S01]  /*1940*/  UMOV UR7, 0x40000040 ;  /* 0x4000004000077882 */ /* 0x000fe20000000000 */
[----:B------:R-:W-:Y:S01]  /*1950*/  UMOV UR44, UR4 ;  /* 0x00000004002c7c82 */ /* 0x000fe20008000000 */
[----:B------:R-:W-:Y:S01]  /*1960*/  UMOV UR45, UR5 ;  /* 0x00000005002d7c82 */ /* 0x000fe20008000000 */
[----:B------:R-:W-:Y:S01]  /*1970*/  UMOV UR48, UR4 ;  /* 0x0000000400307c82 */ /* 0x000fe20008000000 */
[----:B------:R-:W-:Y:S01]  /*1980*/  UMOV UR49, UR5 ;  /* 0x0000000500317c82 */ /* 0x000fe20008000000 */
[----:B------:R-:W-:Y:S01]  /*1990*/  UMOV UR52, UR4 ;  /* 0x0000000400347c82 */ /* 0x000fe20008000000 */
[----:B------:R-:W-:Y:S01]  /*19a0*/  UMOV UR53, UR5 ;  /* 0x0000000500357c82 */ /* 0x000fe20008000000 */
        /* <DEDUP_REMOVED lines=44> */
[----:B------:R-:W-:Y:S01]  /*1c70*/  HGMMA.64x16x16.F32.BF16 R136, gdesc[UR40], R136, gsb0 ;  /* 0x00200000288879f0 */ /* 0x000fe20008001888 */
[----:B------:R-:W-:Y:S01]  /*1c80*/  UMOV UR42, UR6 ;  /* 0x00000006002a7c82 */ /* 0x000fe20008000000 */
[----:B------:R-:W-:Y:S01]  /*1c90*/  UMOV UR43, 0x40000040 ;  /* 0x40000040002b7882 */ /* 0x000fe20000000000 */
[----:B------:R-:W-:Y:S01]  /*1ca0*/  UIADD3 UR6, UR54, 0x84, URZ ;  /* 0x0000008436067890 */ /* 0x000fe2000fffe03f */
[----:B------:R-:W-:Y:S02]  /*1cb0*/  WARPGROUP.DEPBAR.LE gsb0, 0x0 ;  /* 0x00008000000079c5 */ /* 0x000fe40000010000 */
[----:B------:R-:W-:-:S06]  /*1cc0*/  WARPGROUP.ARRIVE ;  /* 0x00000000000079c5 */ /* 0x000fcc0000000000 */
[----:B------:R-:W-:Y:S01]  /*1cd0*/  HGMMA.64x16x16.F32.BF16 R128, gdesc[UR40], R128, gsb0 ;  /* 0x00200000288079f0 */ /* 0x000fe20008001880 */
[----:B------:R-:W-:Y:S01]  /*1ce0*/  UIADD3 UR42, UR54, 0x402, URZ ;  /* 0x00000402362a7890 */ /* 0x000fe2000fffe03f */
[----:B------:R-:W-:Y:S01]  /*1cf0*/  UMOV UR43, 0x40000040 ;  /* 0x40000040002b7882 */ /* 0x000fe20000000000 */
[----:B------:R-:W-:Y:S02]  /*1d00*/  WARPGROUP.DEPBAR.LE gsb0, 0x0 ;  /* 0x00008000000079c5 */ /* 0x000fe40000010000 */
[----:B------:R-:W-:-:S06]  /*1d10*/  WARPGROUP.ARRIVE ;  /* 0x00000000000079c5 */ /* 0x000fcc0000000000 */
[----:B------:R-:W-:Y:S01]  /*1d20*/  HGMMA.64x16x16.F32.BF16 R120, gdesc[UR16], R120, gsb0 ;  /* 0x00200000107879f0 */ /* 0x000fe20008001878 */
[----:B------:R-:W-:Y:S01]  /*1d30*/  UIADD3 UR18, UR54, 0x482, URZ ;  /* 0x0000048236127890 */ /* 0x000fe2000fffe03f */
[----:B------:R-:W-:Y:S01]  /*1d40*/  UMOV UR16, UR40 ;  /* 0x0000002800107c82 */ /* 0x000fe20008000000 */
[----:B------:R-:W-:Y:S01]  /*1d50*/  UMOV UR17, UR41 ;  /* 0x0000002900117c82 */ /* 0x000fe20008000000 */
        /* <DEDUP_REMOVED lines=192> */
[----:B------:R-:W-:Y:S01]  /*2960*/  UMOV UR10, UR14 ;  /* 0x0000000e000a7c82 */ /* 0x000fe20008000000 */
[----:B------:R-:W-:Y:S01]  /*2970*/  UMOV UR14, UR18 ;  /* 0x00000012000e7c82 */ /* 0x000fe20008000000 */
[----:B------:R-:W-:Y:S02]  /*2980*/  WARPGROUP.DEPBAR.LE gsb0, 0x0 ;  /* 0x00008000000079c5 */ /* 0x000fe40000010000 */
[----:B------:R-:W-:-:S06]  /*2990*/  WARPGROUP.ARRIVE ;  /* 0x00000000000079c5 */ /* 0x000fcc0000000000 */
[----:B------:R-:W-:Y:S01]  /*29a0*/  HGMMA.64x16x16.F32.BF16 R128, gdesc[UR4], R128, gsb0 ;  /* 0x00200000048079f0 */ /* 0x000fe20008001880 */
[----:B------:R-:W-:Y:S01]  /*29b0*/  UIADD3 UR6, UR54, 0x206, URZ ;  /* 0x0000020636067890 */ /* 0x000fe2000fffe03f */
[----:B------:R-:W-:-:S06]  /*29c0*/  UMOV UR7, 0x40000040 ;  /* 0x4000004000077882 */ /* 0x000fcc0000000000 */
[----:B------:R-:W-:Y:S01]  /*29d0*/  UMOV UR18, UR6 ;  /* 0x0000000600127c82 */ /* 0x000fe20008000000 */
[----:B------:R-:W-:Y:S01]  /*29e0*/  UIADD3 UR6, UR54, 0x606, URZ ;  /* 0x0000060636067890 */ /* 0x000fe2000fffe03f */
[----:B------:R-:W-:Y:S02]  /*29f0*/  WARPGROUP.DEPBAR.LE gsb0, 0x0 ;  /* 0x00008000000079c5 */ /* 0x000fe40000010000 */
[----:B------:R-:W-:-:S06]  /*2a00*/  WARPGROUP.ARRIVE ;  /* 0x00000000000079c5 */ /* 0x000fcc0000000000 */
[----:B------:R-:W-:Y:S01]  /*2a10*/  HGMMA.64x16x16.F32.BF16 R120, gdesc[UR8], R120, gsb0 ;  /* 0x00200000087879f0 */ /* 0x000fe20008001878 */
[----:B------:R-:W-:Y:S02]  /*2a20*/  UIADD3 UR8, UR54, 0x686, URZ ;  /* 0x0000068636087890 */ /* 0x000fe4000fffe03f */
[----:B------:R-:W-:-:S03]  /*2a30*/  UIADD3 UR9, UR54, 0x706, URZ ;  /* 0x0000070636097890 */ /* 0x000fc6000fffe03f */
[----:B------:R-:W-:Y:S02]  /*2a40*/  UMOV UR54, UR6 ;  /* 0x0000000600367c82 */ /* 0x000fe40008000000 */
[----:B------:R-:W-:Y:S01]  /*2a50*/  UMOV UR6, UR8 ;  /* 0x0000000800067c82 */ /* 0x000fe20008000000 */
[----:B------:R-:W-:Y:S02]  /*2a60*/  WARPGROUP.DEPBAR.LE gsb0, 0x0 ;  /* 0x00008000000079c5 */ /* 0x000fe40000010000 */
[----:B------:R-:W-:-:S06]  /*2a70*/  WARPGROUP.ARRIVE ;  /* 0x00000000000079c5 */ /* 0x000fcc0000000000 */
[----:B------:R-:W-:Y:S03]  /*2a80*/  HGMMA.64x16x16.F32.BF16 R112, gdesc[UR12], R112, gsb0 ;  /* 0x002000000c7079f0 */ /* 0x000fe60008001870 */
        /* <DEDUP_REMOVED lines=29> */
[----:B------:R-:W-:Y:S01]  /*2c60*/  HGMMA.64x16x16.F32.BF16 R32, gdesc[UR4], R32, gsb0 ;  /* 0x00200000042079f0 */ /* 0x000fe20008001820 */
[----:B------:R-:W-:Y:S01]  /*2c70*/  UMOV UR6, UR9 ;  /* 0x0000000900067c82 */ /* 0x000fe20008000000 */
[----:B------:R-:W-:Y:S01]  /*2c80*/  UMOV UR7, 0x40000040 ;  /* 0x4000004000077882 */ /* 0x000fe20000000000 */
[----:B------:R-:W-:Y:S02]  /*2c90*/  WARPGROUP.DEPBAR.LE gsb0, 0x0 ;  /* 0x00008000000079c5 */ /* 0x000fe40000010000 */
[----:B------:R-:W-:-:S06]  /*2ca0*/  WARPGROUP.ARRIVE ;  /* 0x00000000000079c5 */ /* 0x000fcc0000000000 */
[----:B------:R-:W-:Y:S03]  /*2cb0*/  HGMMA.64x16x16.F32.BF16 R24, gdesc[UR4], R24, gsb0 ;  /* 0x00200000041879f0 */ /* 0x000fe60008001818 */
[----:B------:R-:W-:Y:S02]  /*2cc0*/  WARPGROUP.DEPBAR.LE gsb0, 0x0 ;  /* 0x00008000000079c5 */ /* 0x000fe40000010000 */
[----:B------:R-:W-:Y:S05]  /*2cd0*/  @!P1 BRA `(.L_x_18) ;  /* 0x0000001800cc9947 */ /* 0x000fea0003800000 */
[----:B------:R-:W-:Y:S01]  /*2ce0*/  UIADD3 UR4, UR36, 0x1, URZ ;  /* 0x0000000124047890 */ /* 0x000fe2000fffe03f */
[----:B------:R-:W-:-:S03]  /*2cf0*/  IMAD.MOV.U32 R3, RZ, RZ, R0 ;  /* 0x000000ffff037224 */ /* 0x000fc600078e0000 */
[----:B------:R-:W-:-:S04]  /*2d00*/  UISETP.NE.AND UP0, UPT, UR4, 0x4, UPT ;  /* 0x000000040400788c */ /* 0x000fc8000bf05270 */
[----:B------:R-:W-:Y:S02]  /*2d10*/  USEL UR5, URZ, 0x1, UP0 ;  /* 0x000000013f057887 */ /* 0x000fe40008000000 */
[----:B------:R-:W-:Y:S02]  /*2d20*/  USEL UR4, UR4, URZ, UP0 ;  /* 0x0000003f04047287 */ /* 0x000fe40008000000 */
[----:B------:R-:W-:-:S06]  /*2d30*/  ULOP3.LUT UR5, UR38, UR5, URZ, 0x3c, !UPT ;  /* 0x0000000526057292 */ /* 0x000fcc000f8e3c3f */
[----:B------:R-:W-:Y:S01]  /*2d40*/  IMAD.U32 R6, RZ, RZ, UR5 ;  /* 0x00000005ff067e24 */ /* 0x000fe2000f8e00ff */
[----:B------:R-:W-:-:S06]  /*2d50*/  UMOV UR5, UR36 ;  /* 0x0000002400057c82 */ /* 0x000fcc0008000000 */
.L_x_25:
[----:B------:R-:W-:Y:S05]  /*2d60*/  @!P0 BRA `(.L_x_19) ;  /* 0x0000000000048947 */ /* 0x000fea0003800000 */
[----:B------:R-:W-:Y:S01]  /*2d70*/  BPT.TRAP 0x1 ;  /* 0x000000040000795c */ /* 0x000fe20000300000 */
.L_x_19:
[----:B------:R-:W-:Y:S01]  /*2d80*/  ULEA UR6, UR4, UR37, 0x3 ;  /* 0x0000002504067291 */ /* 0x000fe2000f8e183f */
[----:B01----:R-:W-:-:S08]  /*2d90*/  SHF.L.U32 R4, R6, 0x1f, RZ ;  /* 0x0000001f06047819 */ /* 0x003fd000000006ff */
[----:B------:R0:W1:Y:S01]  /*2da0*/  SYNCS.PHASECHK.TRANS64.TRYWAIT P1, [UR6], R4 ;  /* 0x00000004ff0075a7 */ /* 0x0000620008020146 */
[----:B------:R-:W-:Y:S05]  /*2db0*/  @!P0 BRA `(.L_x_20) ;  /* 0x0000000000048947 */ /* 0x000fea0003800000 */
[----:B------:R-:W-:Y:S01]  /*2dc0*/  BPT.TRAP 0x1 ;  /* 0x000000040000795c */ /* 0x000fe20000300000 */
.L_x_20:
[----:B-1----:R-:W-:Y:S05]  /*2dd0*/  @P1 BRA `(.L_x_21) ;  /* 0x0000000000081947 */ /* 0x002fea0003800000 */
[----:B------:R-:W1:Y:S02]  /*2de0*/  SYNCS.PHASECHK.TRANS64.TRYWAIT P1, [UR6], R4 ;  /* 0x00000004ff0075a7 */ /* 0x000e640008020146 */
[----:B-1----:R-:W-:Y:S05]  /*2df0*/  @!P1 BRA `(.L_x_22) ;  /* 0x000000b4009c9947 */ /* 0x002fea0003800000 */
.L_x_21:
[----:B------:R-:W-:Y:S01]  /*2e00*/  UIMAD UR6, UR4, 0x780, UR57 ;  /* 0x00000780040678a4 */ /* 0x000fe2000f8e0239 */
[----:B------:R-:W-:Y:S01]  /*2e10*/  WARPGROUP.ARRIVE ;  /* 0x00000000000079c5 */ /* 0x000fe20000000000 */
[----:B------:R-:W-:Y:S01]  /*2e20*/  ULEA UR8, UR4, UR56, 0xa ;  /* 0x0000003804087291 */ /* 0x000fe2000f8e503f */
[----:B------:R-:W-:Y:S01]  /*2e30*/  UMOV UR9, 0x40000040 ;  /* 0x4000004000097882 */ /* 0x000fe20000000000 */
[----:B------:R-:W-:Y:S01]  /*2e40*/  UMOV UR11, 0x40000040 ;  /* 0x40000040000b7882 */ /* 0x000fe20000000000 */
[----:B------:R-:W-:Y:S02]  /*2e50*/  UIADD3 UR14, UR6, 0x80, URZ ;  /* 0x00000080060e7890 */ /* 0x000fe4000fffe03f */
[----:B------:R-:W-:Y:S02]  /*2e60*/  UMOV UR10, UR6 ;  /* 0x00000006000a7c82 */ /* 0x000fe40008000000 */
[----:B------:R-:W-:Y:S01]  /*2e70*/  UMOV UR12, UR8 ;  /* 0x00000008000c7c82 */ /* 0x000fe20008000000 */
[----:B------:R-:W-:Y:S01]  /*2e80*/  UMOV UR13, UR9 ;  /* 0x00000009000d7c82 */ /* 0x000fe20008000000 */
[----:B------:R-:W-:Y:S01]  /*2e90*/  HGMMA.64x16x16.F32.BF16 R136, gdesc[UR8], R136, gsb0 ;  /* 0x00200000088879f0 */ /* 0x000fe20008001888 */
[----:B------:R-:W-:Y:S01]  /*2ea0*/  UMOV UR15, 0x40000040 ;  /* 0x40000040000f7882 */ /* 0x000fe20000000000 */
[----:B------:R-:W-:-:S02]  /*2eb0*/  UIADD3 UR7, UR6, 0x100, URZ ;  /* 0x0000010006077890 */ /* 0x000fc4000fffe03f */
[----:B------:R-:W-:Y:S02]  /*2ec0*/  UIADD3 UR16, UR6, 0x180, URZ ;  /* 0x0000018006107890 */ /* 0x000fe4000fffe03f */
[----:B------:R-:W-:Y:S02]  /*2ed0*/  UIADD3 UR17, UR6, 0x200, URZ ;  /* 0x0000020006117890 */ /* 0x000fe4000fffe03f */
[----:B------:R-:W-:Y:S02]  /*2ee0*/  UIADD3 UR18, UR6, 0x280, URZ ;  /* 0x0000028006127890 */ /* 0x000fe4000fffe03f */
[----:B------:R-:W-:Y:S02]  /*2ef0*/  UIADD3 UR10, UR6, 0x300, URZ ;  /* 0x00000300060a7890 */ /* 0x000fe4000fffe03f */
[----:B------:R-:W-:Y:S01]  /*2f00*/  UIADD3 UR11, UR6, 0x380, URZ ;  /* 0x00000380060b7890 */ /* 0x000fe2000fffe03f */
[----:B------:R-:W-:Y:S02]  /*2f10*/  WARPGROUP.DEPBAR.LE gsb0, 0x0 ;  /* 0x00008000000079c5 */ /* 0x000fe40000010000 */
[----:B------:R-:W-:-:S06]  /*2f20*/  WARPGROUP.ARRIVE ;  /* 0x00000000000079c5 */ /* 0x000fcc0000000000 */
[----:B------:R-:W-:Y:S01]  /*2f30*/  HGMMA.64x16x16.F32.BF16 R128, gdesc[UR12], R128, gsb0 ;  /* 0x002000000c8079f0 */ /* 0x000fe20008001880 */
[----:B------:R-:W-:Y:S01]  /*2f40*/  UMOV UR12, UR8 ;  /* 0x00000008000c7c82 */ /* 0x000fe20008000000 */
[----:B------:R-:W-:Y:S01]  /*2f50*/  UMOV UR13, UR9 ;  /* 0x00000009000d7c82 */ /* 0x000fe20008000000 */
[----:B------:R-:W-:Y:S01]  /*2f60*/  UMOV UR14, UR7 ;  /* 0x00000007000e7c82 */ /* 0x000fe20008000000 */
[----:B------:R-:W-:Y:S01]  /*2f70*/  UMOV UR15, 0x40000040 ;  /* 0x40000040000f7882 */ /* 0x000fe20000000000 */
        /* <DEDUP_REMOVED lines=96> */
[----:B------:R-:W-:Y:S02]  /*3580*/  UIADD3 UR7, UR6, 0x202, URZ ;  /* 0x0000020206077890 */ /* 0x000fe4000fffe03f */
[----:B------:R-:W-:Y:S01]  /*3590*/  UIADD3 UR9, UR6, 0x282, URZ ;  /* 0x0000028206097890 */ /* 0x000fe2000fffe03f */
[----:B------:R-:W-:Y:S02]  /*35a0*/  WARPGROUP.DEPBAR.LE gsb0, 0x0 ;  /* 0x00008000000079c5 */ /* 0x000fe40000010000 */
[----:B------:R-:W-:-:S06]  /*35b0*/  WARPGROUP.ARRIVE ;  /* 0x00000000000079c5 */ /* 0x000fcc0000000000 */
[----:B------:R-:W-:Y:S01]  /*35c0*/  HGMMA.64x16x16.F32.BF16 R24, gdesc[UR12], R24, gsb0 ;  /* 0x002000000c1879f0 */ /* 0x000fe20008001818 */
[----:B------:R-:W-:Y:S01]  /*35d0*/  UMOV UR12, UR16 ;  /* 0x00000010000c7c82 */ /* 0x000fe20008000000 */
[----:B------:R-:W-:Y:S01]  /*35e0*/  UMOV UR13, 0x40000040 ;  /* 0x40000040000d7882 */ /* 0x000fe20000000000 */
[----:B------:R-:W-:Y:S01]  /*35f0*/  UMOV UR14, UR17 ;  /* 0x00000011000e7c82 */ /* 0x000fe20008000000 */
[----:B------:R-:W-:Y:S01]  /*3600*/  UMOV UR15, 0x40000040 ;  /* 0x40000040000f7882 */ /* 0x000fe20000000000 */
[----:B------:R-:W-:Y:S01]  /*3610*/  UIADD3 UR16, UR6, 0x302, URZ ;  /* 0x0000030206107890 */ /* 0x000fe2000fffe03f */
[----:B------:R-:W-:Y:S02]  /*3620*/  WARPGROUP.DEPBAR.LE gsb0, 0x0 ;  /* 0x00008000000079c5 */ /* 0x000fe40000010000 */
[----:B------:R-:W-:-:S06]  /*3630*/  WARPGROUP.ARRIVE ;  /* 0x00000000000079c5 */ /* 0x000fcc0000000000 */
[----:B------:R-:W-:Y:S01]  /*3640*/  HGMMA.64x16x16.F32.BF16 R136, gdesc[UR12], R136, gsb0 ;  /* 0x002000000c8879f0 */ /* 0x000fe20008001888 */
        /* <DEDUP_REMOVED lines=161> */
[----:B------:R-:W-:Y:S01]  /*4060*/  UMOV UR9, 0x40000040 ;  /* 0x4000004000097882 */ /* 0x000fe20000000000 */
[----:B------:R-:W-:Y:S02]  /*4070*/  WARPGROUP.DEPBAR.LE gsb0, 0x0 ;  /* 0x00008000000079c5 */ /* 0x000fe40000010000 */
[----:B------:R-:W-:-:S06]  /*4080*/  WARPGROUP.ARRIVE ;  /* 0x00000000000079c5 */ /* 0x000fcc0000000000 */
[----:B------:R-:W-:Y:S01]  /*4090*/  HGMMA.64x16x16.F32.BF16 R40, gdesc[UR12], R40, gsb0 ;  /* 0x002000000c2879f0 */ /* 0x000fe20008001828 */
[----:B------:R-:W-:Y:S01]  /*40a0*/  UMOV UR14, UR10 ;  /* 0x0000000a000e7c82 */ /* 0x000fe20008000000 */
[----:B------:R-:W-:Y:S01]  /*40b0*/  UMOV UR15, 0x40000040 ;  /* 0x40000040000f7882 */ /* 0x000fe20000000000 */
[----:B------:R-:W-:Y:S01]  /*40c0*/  UMOV UR10, UR7 ;  /* 0x00000007000a7c82 */ /* 0x000fe20008000000 */
        /* <DEDUP_REMOVED lines=10> */
[----:B------:R-:W-:Y:S02]  /*4170*/  UIADD3 UR12, UR6, 0x106, URZ ;  /* 0x00000106060c7890 */ /* 0x000fe4000fffe03f */
        /* <DEDUP_REMOVED lines=86> */
[----:B------:R-:W-:Y:S01]  /*46e0*/  BPT.TRAP 0x1 ;  /* 0x000000040000795c */ /* 0x000fe20000300000 */
.L_x_23:
[----:B------:R-:W-:Y:S01]  /*46f0*/  ULEA UR6, UR5, UR37, 0x3 ;  /* 0x0000002505067291 */ /* 0x000fe2000f8e183f */
[----:B------:R-:W-:-:S03]  /*4700*/  ISETP.GT.U32.AND P1, PT, R19, 0x1, PT ;  /* 0x000000011300780c */ /* 0x000fc60003f24070 */
[----:B------:R-:W-:-:S04]  /*4710*/  UIADD3 UR6, UR6, 0x20, URZ ;  /* 0x0000002006067890 */ /* 0x000fc8000fffe03f */
[----:B------:R-:W-:-:S09]  /*4720*/  UPRMT UR6, URZ, 0x654, UR6 ;  /* 0x000006543f067896 */ /* 0x000fd20008000006 */
[----:B------:R-:W-:Y:S01]  /*4730*/  SYNCS.ARRIVE.TRANS64.RED.A1T0 RZ, [UR6], RZ ;  /* 0x000000ffffff79a7 */ /* 0x000fe20008100406 */
[----:B------:R-:W-:Y:S05]  /*4740*/  @P1 BRA `(.L_x_24) ;  /* 0x0000000000041947 */ /* 0x000fea0003800000 */
[----:B------:R-:W-:Y:S01]  /*4750*/  BPT.TRAP 0x1 ;  /* 0x000000040000795c */ /* 0x000fe20000300000 */
.L_x_24:
[----:B------:R-:W-:Y:S01]  /*4760*/  UIADD3 UR4, UR4, 0x1, URZ ;  /* 0x0000000104047890 */ /* 0x000fe2000fffe03f */
[C---:B------:R-:W-:Y:S01]  /*4770*/  ISETP.GT.AND P1, PT, R3.reuse, 0x1, PT ;  /* 0x000000010300780c */ /* 0x040fe20003f24270 */
[----:B------:R-:W-:Y:S01]  /*4780*/  UIADD3 UR5, UR5, 0x1, URZ ;  /* 0x0000000105057890 */ /* 0x000fe2000fffe03f */
[----:B------:R-:W-:Y:S01]  /*4790*/  VIADD R3, R3, 0xffffffff ;  /* 0xffffffff03037836 */ /* 0x000fe20000000000 */
[----:B------:R-:W-:Y:S02]  /*47a0*/  UISETP.NE.AND UP0, UPT, UR4, 0x4, UPT ;  /* 0x000000040400788c */ /* 0x000fe4000bf05270 */
[----:B------:R-:W-:Y:S02]  /*47b0*/  UISETP.NE.AND UP1, UPT, UR5, 0x4, UPT ;  /* 0x000000040500788c */ /* 0x000fe4000bf25270 */
[----:B------:R-:W-:Y:S02]  /*47c0*/  USEL UR6, URZ, 0x1, UP0 ;  /* 0x000000013f067887 */ /* 0x000fe40008000000 */
[----:B------:R-:W-:-:S02]  /*47d0*/  USEL UR4, UR4, URZ, UP0 ;  /* 0x0000003f04047287 */ /* 0x000fc40008000000 */
[----:B------:R-:W-:Y:S02]  /*47e0*/  USEL UR5, UR5, URZ, UP1 ;  /* 0x0000003f05057287 */ /* 0x000fe40008800000 */
[----:B------:R-:W-:Y:S01]  /*47f0*/  LOP3.LUT R6, R6, UR6, RZ, 0x3c, !PT ;  /* 0x0000000606067c12 */ /* 0x000fe2000f8e3cff */
[----:B------:R-:W-:Y:S09]  /*4800*/  @P1 BRA `(.L_x_25) ;  /* 0xffffffe400541947 */ /* 0x000ff2000383ffff */
.L_x_18:
[----:B------:R-:W2:Y:S02]  /*4810*/  LDC R3, c[0x0][0x28c] ;  /* 0x0000a300ff037b82 */ /* 0x000ea40000000800 */
[----:B--2---:R-:W-:-:S13]  /*4820*/  ISETP.GE.AND P1, PT, R3, 0x1, PT ;  /* 0x000000010300780c */ /* 0x004fda0003f26270 */
[----:B------:R-:W-:Y:S05]  /*4830*/  @!P1 BRA `(.L_x_26) ;  /* 0x0000000000309947 */ /* 0x000fea0003800000 */
[----:B------:R-:W-:Y:S05]  /*4840*/  @!P0 BRA `(.L_x_27) ;  /* 0x0000000000048947 */ /* 0x000fea0003800000 */
[----:B------:R-:W-:Y:S01]  /*4850*/  BPT.TRAP 0x1 ;  /* 0x000000040000795c */ /* 0x000fe20000300000 */
.L_x_27:
[----:B------:R-:W-:Y:S02]  /*4860*/  R2UR UR4, R0 ;  /* 0x00000000000472ca */ /* 0x000fe400000e0000 */
[----:B------:R-:W-:-:S11]  /*4870*/  ISETP.GT.U32.AND P0, PT, R19, 0x1, PT ;  /* 0x000000011300780c */ /* 0x000fd60003f04070 */
[----:B------:R-:W-:-:S04]  /*4880*/  UIADD3 UR4, UR4, UR36, URZ ;  /* 0x0000002404047290 */ /* 0x000fc8000fffe03f */
[----:B------:R-:W-:-:S04]  /*4890*/  USHF.L.U32 UR4, UR4, 0x3, URZ ;  /* 0x0000000304047899 */ /* 0x000fc8000800063f */
[----:B------:R-:W-:-:S04]  /*48a0*/  ULOP3.LUT UR4, UR4, 0x18, URZ, 0xc0, !UPT ;  /* 0x0000001804047892 */ /* 0x000fc8000f8ec03f */
[----:B------:R-:W-:-:S04]  /*48b0*/  UIADD3 UR4, UR37, 0x20, UR4 ;  /* 0x0000002025047890 */ /* 0x000fc8000fffe004 */
[----:B------:R-:W-:-:S09]  /*48c0*/  UPRMT UR4, URZ, 0x654, UR4 ;  /* 0x000006543f047896 */ /* 0x000fd20008000004 */
[----:B------:R-:W-:Y:S01]  /*48d0*/  SYNCS.ARRIVE.TRANS64.RED.A1T0 RZ, [UR4], RZ ;  /* 0x000000ffffff79a7 */ /* 0x000fe20008100404 */
[----:B------:R-:W-:Y:S05]  /*48e0*/  @P0 BRA `(.L_x_26) ;  /* 0x0000000000040947 */ /* 0x000fea0003800000 */
[----:B------:R-:W-:Y:S01]  /*48f0*/  BPT.TRAP 0x1 ;  /* 0x000000040000795c */ /* 0x000fe20000300000 */
.L_x_26:
[----:B------:R-:W2:Y:S01]  /*4900*/  LDC R7, c[0x0][0x288] ;  /* 0x0000a200ff077b82 */ /* 0x000ea20000000800 */
[----:B------:R-:W-:Y:S01]  /*4910*/  UIADD3 UR36, UR39, UR36, URZ ;  /* 0x0000002427247290 */ /* 0x000fe2000fffe03f */
[----:B01----:R-:W-:Y:S01]  /*4920*/  LOP3.LUT R4, R18, 0x60, RZ, 0xc0, !PT ;  /* 0x0000006012047812 */ /* 0x003fe200078ec0ff */
[----:B------:R-:W-:Y:S01]  /*4930*/  IMAD R9, R148, 0xf0, RZ ;  /* 0x000000f094097824 */ /* 0x000fe200078e02ff */
[----:B------:R-:W-:Y:S01]  /*4940*/  LOP3.LUT R0, R22, 0x1, RZ, 0xc0, !PT ;  /* 0x0000000116007812 */ /* 0x000fe200078ec0ff */
[----:B------:R-:W-:Y:S01]  /*4950*/  USHF.R.U32.HI UR4, URZ, 0x2, UR36 ;  /* 0x000000023f047899 */ /* 0x000fe20008011624 */
[----:B------:R-:W-:Y:S01]  /*4960*/  SHF.R.U32.HI R3, RZ, 0x2, R18 ;  /* 0x00000002ff037819 */ /* 0x000fe20000011612 */
[----:B------:R-:W-:Y:S01]  /*4970*/  IMAD.SHL.U32 R15, R146, 0x80, RZ ;  /* 0x00000080920f7824 */ /* 0x000fe200078e00ff */
[----:B------:R-:W-:Y:S01]  /*4980*/  SHF.R.U32.HI R6, RZ, 0x1, R4 ;  /* 0x00000001ff067819 */ /* 0x000fe20000011604 */
[----:B------:R-:W-:Y:S01]  /*4990*/  IMAD.SHL.U32 R4, R0, 0x40, RZ ;  /* 0x0000004000047824 */ /* 0x000fe200078e00ff */
[----:B------:R-:W-:Y:S01]  /*49a0*/  LOP3.LUT R3, R3, 0x7, RZ, 0xc0, !PT ;  /* 0x0000000703037812 */ /* 0x000fe200078ec0ff */
[----:B------:R-:W-:Y:S01]  /*49b0*/  ULOP3.LUT UR4, UR4, 0x1, URZ, 0xc0, !UPT ;  /* 0x0000000104047892 */ /* 0x000fe2000f8ec03f */
[----:B------:R-:W-:Y:S01]  /*49c0*/  IMAD.SHL.U32 R12, R18, 0x2, RZ ;  /* 0x00000002120c7824 */ /* 0x000fe200078e00ff */
[----:B------:R-:W-:Y:S01]  /*49d0*/  ULDC UR8, c[0x0][0x284] ;  /* 0x0000a10000087ab9 */ /* 0x000fe20000000800 */
[--C-:B------:R-:W-:Y:S01]  /*49e0*/  IADD3 R5, RZ, -R6, -R3.reuse ;  /* 0x80000006ff057210 */ /* 0x100fe20007ffe803 */
[----:B------:R-:W-:Y:S01]  /*49f0*/  UISETP.GT.U32.AND UP1, UPT, UR36, 0x3, UPT ;  /* 0x000000032400788c */ /* 0x000fe2000bf24070 */
[----:B------:R-:W-:Y:S01]  /*4a00*/  LOP3.LUT R3, R4, 0x40, R3, 0xe2, !PT ;  /* 0x0000004004037812 */ /* 0x000fe200078ee203 */
[----:B------:R-:W-:Y:S01]  /*4a10*/  UISETP.NE.U32.AND UP0, UPT, UR4, 0x1, UPT ;  /* 0x000000010400788c */ /* 0x000fe2000bf05070 */
[----:B------:R-:W-:Y:S01]  /*4a20*/  LOP3.LUT R4, R18, 0x3, RZ, 0xc0, !PT ;  /* 0x0000000312047812 */ /* 0x000fe200078ec0ff */
[----:B------:R-:W-:Y:S01]  /*4a30*/  ULDC.64 UR6, c[0x0][0x5d0] ;  /* 0x0001740000067ab9 */ /* 0x000fe20000000a00 */
[----:B------:R-:W-:Y:S01]  /*4a40*/  SHF.R.S32.HI R149, RZ, 0x1f, R147 ;  /* 0x0000001fff957819 */ /* 0x000fe20000011493 */
[----:B------:R-:W-:Y:S01]  /*4a50*/  UISETP.LT.U32.AND UP1, UPT, UR39, 0x4, UP1 ;  /* 0x000000042700788c */ /* 0x000fe20008f21070 */
[C---:B------:R-:W-:Y:S01]  /*4a60*/  LOP3.LUT R12, R9.reuse, 0x6, R12, 0xf8, !PT ;  /* 0x00000006090c7812 */ /* 0x040fe200078ef80c */
[----:B------:R-:W-:Y:S01]  /*4a70*/  UISETP.GT.U32.AND UP0, UPT, UR39, 0x3, !UP0 ;  /* 0x000000032700788c */ /* 0x000fe2000c704070 */
[----:B--2---:R-:W-:Y:S01]  /*4a80*/  ISETP.GE.AND P0, PT, R9, R7, PT ;  /* 0x000000070900720c */ /* 0x004fe20003f06270 */
[----:B------:R-:W-:Y:S01]  /*4a90*/  IMAD R8, R4, -0x2, R7 ;  /* 0xfffffffe04087824 */ /* 0x000fe200078e0207 */
[----:B------:R-:W-:Y:S01]  /*4aa0*/  SHF.R.S32.HI R13, RZ, 0x1f, R12 ;  /* 0x0000001fff0d7819 */ /* 0x000fe2000001140c */
[----:B------:R-:W-:Y:S01]  /*4ab0*/  IMAD R4, R149, UR6, RZ ;  /* 0x0000000695047c24 */ /* 0x000fe2000f8e02ff */
[----:B------:R-:W-:Y:S01]  /*4ac0*/  ISETP.GE.OR P0, PT, R15, UR8, P0 ;  /* 0x000000080f007c0c */ /* 0x000fe20008706670 */
[----:B------:R-:W-:Y:S01]  /*4ad0*/  IMAD.WIDE R10, R146, 0x80, RZ ;  /* 0x00000080920a7825 */ /* 0x000fe200078e02ff */
[----:B------:R-:W-:-:S02]  /*4ae0*/  USEL UR5, URZ, 0x1, !UP1 ;  /* 0x000000013f057887 */ /* 0x000fc4000c800000 */
[----:B------:R-:W-:Y:S01]  /*4af0*/  USEL UR4, URZ, 0x1, !UP0 ;  /* 0x000000013f047887 */ /* 0x000fe2000c000000 */
[----:B------:R-:W-:Y:S01]  /*4b00*/  IMAD R0, R0, -0x40, R5 ;  /* 0xffffffc000007824 */ /* 0x000fe200078e0205 */
[----:B------:R-:W-:Y:S01]  /*4b10*/  LOP3.LUT R163, R10, R3, R6, 0xfe, !PT ;  /* 0x000000030aa37212 */ /* 0x000fe200078efe06 */
[C---:B------:R-:W-:Y:S01]  /*4b20*/  IMAD R7, R147.reuse, UR7, R4 ;  /* 0x0000000793077c24 */ /* 0x040fe2000f8e0204 */
[----:B------:R-:W-:Y:S01]  /*4b30*/  ULOP3.LUT UR36, UR36, 0x3, URZ, 0xc0, !UPT ;  /* 0x0000000324247892 */ /* 0x000fe2000f8ec03f */
[----:B------:R-:W-:Y:S01]  /*4b40*/  IMAD.WIDE.U32 R4, R147, UR6, R12 ;  /* 0x0000000693047c25 */ /* 0x000fe2000f8e000c */
[----:B------:R-:W-:Y:S01]  /*4b50*/  ULOP3.LUT UR38, UR4, UR38, UR5, 0x96, !UPT ;  /* 0x0000002604267292 */ /* 0x000fe2000f8e9605 */
[----:B------:R-:W-:Y:S02]  /*4b60*/  IADD3 R3, -R15, UR8, R0 ;  /* 0x000000080f037c10 */ /* 0x000fe4000fffe100 */
[----:B------:R-:W-:Y:S02]  /*4b70*/  IMAD.IADD R7, R5, 0x1, R7 ;  /* 0x0000000105077824 */ /* 0x000fe400078e0207 */
[----:B------:R-:W-:-:S02]  /*4b80*/  IMAD.IADD R8, R8, 0x1, -R9 ;  /* 0x0000000108087824 */ /* 0x000fc400078e0a09 */
[----:B------:R-:W-:Y:S02]  /*4b90*/  IMAD.MOV.U32 R0, RZ, RZ, -0x1 ;  /* 0xffffffffff007424 */ /* 0x000fe400078e00ff */
[----:B------:R-:W-:Y:S01]  /*4ba0*/  IMAD.MOV.U32 R6, RZ, RZ, R4 ;  /* 0x000000ffff067224 */ /* 0x000fe200078e0004 */
[----:B------:R-:W-:Y:S06]  /*4bb0*/  @P0 BRA `(.L_x_28) ;  /* 0x0000007800dc0947 */ /* 0x000fec0003800000 */
[----:B------:R-:W0:Y:S01]  /*4bc0*/  LDC.64 R4, c[0x0][0x5c8] ;  /* 0x00017200ff047b82 */ /* 0x000e220000000a00 */
[----:B-----5:R-:W-:Y:S01]  /*4bd0*/  FSETP.NEU.AND P0, PT, R144, RZ, PT ;  /* 0x000000ff9000720b */ /* 0x020fe20003f0d000 */
[----:B------:R-:W-:Y:S01]  /*4be0*/  BSSY B0, `(.L_x_28) ;  /* 0x00007b4000007945 */ /* 0x000fe20003800000 */
[----:B------:R-:W-:-:S04]  /*4bf0*/  ISETP.GT.AND P1, PT, R8, RZ, PT ;  /* 0x000000ff0800720c */ /* 0x000fc80003f24270 */
[----:B------:R-:W-:Y:S01]  /*4c00*/  ISETP.GT.AND P2, PT, R3, RZ, P1 ;  /* 0x000000ff0300720c */ /* 0x000fe20000f44270 */
[-C--:B0-----:R-:W-:Y:S02]  /*4c10*/  IMAD R14, R11, R4.reuse, RZ ;  /* 0x000000040b0e7224 */ /* 0x081fe400078e02ff */
[----:B------:R-:W-:-:S04]  /*4c20*/  IMAD.WIDE.U32 R6, R163, R4, R6 ;  /* 0x00000004a3067225 */ /* 0x000fc800078e0006 */
[----:B------:R-:W-:-:S04]  /*4c30*/  IMAD R9, R163, R5, R14 ;  /* 0x00000005a3097224 */ /* 0x000fc800078e020e */
[----:B------:R-:W-:Y:S01]  /*4c40*/  IMAD.IADD R9, R7, 0x1, R9 ;  /* 0x0000000107097824 */ /* 0x000fe200078e0209 */
[----:B------:R-:W-:Y:S06]  /*4c50*/  @!P0 BRA `(.L_x_29) ;  /* 0x0000005000588947 */ /* 0x000fec0003800000 */
[----:B------:R-:W0:Y:S01]  /*4c60*/  LDC.64 R20, c[0x0][0x5b8] ;  /* 0x00016e00ff147b82 */ /* 0x000e220000000a00 */
[----:B------:R-:W-:-:S07]  /*4c70*/  ULDC.64 UR4, c[0x0][0x5c0] ;  /* 0x0001700000047ab9 */ /* 0x000fce0000000a00 */
[----:B------:R-:W1:Y:S08]  /*4c80*/  LDC.64 R160, c[0x0][0x5b0] ;  /* 0x00016c00ffa07b82 */ /* 0x000e700000000a00 */
[----:B------:R-:W2:Y:S01]  /*4c90*/  LDC.64 R14, c[0x0][0x5a8] ;  /* 0x00016a00ff0e7b82 */ /* 0x000ea20000000a00 */
[-C--:B0-----:R-:W-:Y:S02]  /*4ca0*/  IMAD R10, R149, R20.reuse, RZ ;  /* 0x00000014950a7224 */ /* 0x081fe400078e02ff */
[----:B------:R-:W-:-:S04]  /*4cb0*/  IMAD.WIDE.U32 R154, R147, R20, R12 ;  /* 0x00000014939a7225 */ /* 0x000fc800078e000c */
[----:B------:R-:W-:Y:S02]  /*4cc0*/  IMAD R157, R147, R21, R10 ;  /* 0x00000015939d7224 */ /* 0x000fe400078e020a */
[-C--:B-1----:R-:W-:Y:S02]  /*4cd0*/  IMAD R10, R11, R160.reuse, RZ ;  /* 0x000000a00b0a7224 */ /* 0x082fe400078e02ff */
[----:B------:R-:W-:Y:S02]  /*4ce0*/  IMAD.IADD R149, R155, 0x1, R157 ;  /* 0x000000019b957824 */ /* 0x000fe400078e029d */
[----:B------:R-:W-:Y:S02]  /*4cf0*/  IMAD.MOV.U32 R148, RZ, RZ, R154 ;  /* 0x000000ffff947224 */ /* 0x000fe400078e009a */
[C---:B------:R-:W-:Y:S02]  /*4d00*/  IMAD R159, R163.reuse, R161, R10 ;  /* 0x000000a1a39f7224 */ /* 0x040fe400078e020a */
[----:B------:R-:W-:-:S04]  /*4d10*/  IMAD.WIDE.U32 R10, R163, R160, R148 ;  /* 0x000000a0a30a7225 */ /* 0x000fc800078e0094 */
[----:B------:R-:W-:Y:S01]  /*4d20*/  IMAD.IADD R7, R11, 0x1, R159 ;  /* 0x000000010b077824 */ /* 0x000fe200078e029f */
[----:B--2---:R-:W-:-:S04]  /*4d30*/  LEA R150, P0, R10, R14, 0x1 ;  /* 0x0000000e0a967211 */ /* 0x004fc800078008ff */
[----:B------:R-:W-:-:S05]  /*4d40*/  LEA.HI.X R151, R10, R15, R7, 0x1, P0 ;  /* 0x0000000f0a977211 */ /* 0x000fca00000f0c07 */
[----:B------:R0:W2:Y:S01]  /*4d50*/  @P2 LDG.E.LTC128B.U16 R21, desc[UR58][R150.64] ;  /* 0x0000003a96152981 */ /* 0x0000a2000c1e1520 */
[C---:B------:R-:W-:Y:S01]  /*4d60*/  LEA R10, P0, R6.reuse, UR4, 0x1 ;  /* 0x00000004060a7c11 */ /* 0x040fe2000f8008ff */
[----:B------:R-:W-:Y:S01]  /*4d70*/  IMAD.WIDE.U32 R152, R163, R160, R12 ;  /* 0x000000a0a3987225 */ /* 0x000fe200078e000c */
[----:B------:R-:W-:Y:S02]  /*4d80*/  BSSY B1, `(.L_x_30) ;  /* 0x0000012000017945 */ /* 0x000fe40003800000 */
[----:B------:R-:W-:Y:S01]  /*4d90*/  LEA.HI.X R11, R6, UR5, R9, 0x1, P0 ;  /* 0x00000005060b7c11 */ /* 0x000fe200080f0c09 */
[----:B------:R-:W-:Y:S01]  /*4da0*/  IMAD.IADD R153, R159, 0x1, R153 ;  /* 0x000000019f997824 */ /* 0x000fe200078e0299 */
[----:B------:R-:W-:Y:S01]  /*4db0*/  ISETP.GT.AND P0, PT, R8, 0x1, PT ;  /* 0x000000010800780c */ /* 0x000fe20003f04270 */
[----:B------:R-:W-:-:S03]  /*4dc0*/  IMAD.WIDE.U32 R152, R147, R20, R152 ;  /* 0x0000001493987225 */ /* 0x000fc600078e0098 */
[----:B------:R-:W-:Y:S02]  /*4dd0*/  ISETP.GT.AND P3, PT, R3, RZ, P0 ;  /* 0x000000ff0300720c */ /* 0x000fe40000764270 */
[C---:B0-----:R-:W-:Y:S01]  /*4de0*/  SHF.L.U64.HI R151, R160.reuse, 0x3, R161 ;  /* 0x00000003a0977819 */ /* 0x041fe200000102a1 */
[----:B------:R-:W-:Y:S01]  /*4df0*/  IMAD.SHL.U32 R150, R160, 0x8, RZ ;  /* 0x00000008a0967824 */ /* 0x000fe200078e00ff */
[----:B------:R-:W-:Y:S01]  /*4e00*/  LEA R6, P4, R152, R14, 0x1 ;  /* 0x0000000e98067211 */ /* 0x000fe200078808ff */
[----:B--2---:R-:W-:-:S04]  /*4e10*/  IMAD.U32 R7, R21, 0x10000, RZ ;  /* 0x0001000015077824 */ /* 0x004fc800078e00ff */
[----:B------:R-:W-:-:S04]  /*4e20*/  FMUL R7, R7, R144 ;  /* 0x0000009007077220 */ /* 0x000fc80000400000 */
[----:B------:R-:W-:-:S05]  /*4e30*/  FFMA R7, R136, R23, R7 ;  /* 0x0000001788077223 */ /* 0x000fca0000000007 */
[----:B------:R-:W-:Y:S01]  /*4e40*/  F2FP.BF16.F32.PACK_AB R9, RZ, R7 ;  /* 0x00000007ff09723e */ /* 0x000fe200000010ff */
[----:B------:R-:W-:-:S04]  /*4e50*/  IMAD.IADD R7, R157, 0x1, R153 ;  /* 0x000000019d077824 */ /* 0x000fc800078e0299 */
[----:B------:R0:W-:Y:S01]  /*4e60*/  @P2 STG.E.U16 desc[UR58][R10.64], R9 ;  /* 0x000000090a002986 */ /* 0x0001e2000c10153a */
[----:B------:R-:W-:Y:S01]  /*4e70*/  LEA.HI.X R7, R152, R15, R7, 0x1, P4 ;  /* 0x0000000f98077211 */ /* 0x000fe200020f0c07 */
[----:B------:R-:W-:Y:S06]  /*4e80*/  @!P3 BRA `(.L_x_31) ;  /* 0x000000000004b947 */ /* 0x000fec0003800000 */
[----:B------:R1:W5:Y:S02]  /*4e90*/  LDG.E.LTC128B.U16 R21, desc[UR58][R6.64+0x2] ;  /* 0x0000023a06157981 */ /* 0x000364000c1e1520 */
.L_x_31:
[----:B------:R-:W-:Y:S05]  /*4ea0*/  BSYNC B1 ;  /* 0x0000000000017941 */ /* 0x000fea0003800000 */
.L_x_30:
[----:B0----5:R-:W-:Y:S01]  /*4eb0*/  IMAD.U32 R9, R21, 0x10000, RZ ;  /* 0x0001000015097824 */ /* 0x021fe200078e00ff */
[----:B------:R-:W-:Y:S01]  /*4ec0*/  ISETP.GT.AND P1, PT, R3, 0x8, P1 ;  /* 0x000000080300780c */ /* 0x000fe20000f24270 */
[----:B------:R-:W-:Y:S01]  /*4ed0*/  IMAD.WIDE.U32 R150, R163, R160, R150 ;  /* 0x000000a0a3967225 */ /* 0x000fe200078e0096 */
[----:B------:R-:W-:-:S03]  /*4ee0*/  PRMT R146, R21, 0x7610, R146 ;  /* 0x0000761015927816 */ /* 0x000fc60000000092 */
[----:B------:R-:W-:Y:S01]  /*4ef0*/  FMUL R136, R9, R144 ;  /* 0x0000009009887220 */ /* 0x000fe20000400000 */
[----:B------:R-:W-:Y:S01]  /*4f00*/  IMAD.IADD R159, R159, 0x1, R151 ;  /* 0x000000019f9f7824 */ /* 0x000fe200078e0297 */
[----:B------:R-:W-:Y:S02]  /*4f10*/  IADD3 R154, P2, R154, R150, RZ ;  /* 0x000000969a9a7210 */ /* 0x000fe40007f5e0ff */
[----:B------:R-:W-:-:S03]  /*4f20*/  FFMA R137, R137, R23, R136 ;  /* 0x0000001789897223 */ /* 0x000fc60000000088 */
[----:B------:R-:W-:Y:S01]  /*4f30*/  IMAD.X R148, R159, 0x1, R149, P2 ;  /* 0x000000019f947824 */ /* 0x000fe200010e0695 */
[C---:B------:R-:W-:Y:S02]  /*4f40*/  LEA R136, P2, R154.reuse, R14, 0x1 ;  /* 0x0000000e9a887211 */ /* 0x040fe400078408ff */
[----:B------:R-:W-:Y:S02]  /*4f50*/  F2FP.BF16.F32.PACK_AB R9, RZ, R137 ;  /* 0x00000089ff09723e */ /* 0x000fe400000010ff */
[--C-:B------:R-:W-:Y:S02]  /*4f60*/  LEA.HI.X R137, R154, R15, R148.reuse, 0x1, P2 ;  /* 0x0000000f9a897211 */ /* 0x100fe400010f0c94 */
[----:B------:R-:W-:-:S05]  /*4f70*/  PRMT R148, R9, 0x7610, R148 ;  /* 0x0000761009947816 */ /* 0x000fca0000000094 */
[----:B------:R0:W-:Y:S04]  /*4f80*/  @P3 STG.E.U16 desc[UR58][R10.64+0x2], R148 ;  /* 0x000002940a003986 */ /* 0x0001e8000c10153a */
[----:B------:R-:W2:Y:S01]  /*4f90*/  @P1 LDG.E.LTC128B.U16 R146, desc[UR58][R136.64] ;  /* 0x0000003a88921981 */ /* 0x000ea2000c1e1520 */
[----:B------:R-:W-:Y:S01]  /*4fa0*/  IADD3 R12, P2, R12, R150, RZ ;  /* 0x000000960c0c7210 */ /* 0x000fe20007f5e0ff */
[----:B------:R-:W-:Y:S01]  /*4fb0*/  BSSY B1, `(.L_x_32) ;  /* 0x0000011000017945 */ /* 0x000fe20003800000 */
[----:B------:R-:W-:-:S03]  /*4fc0*/  ISETP.GT.AND P0, PT, R3, 0x8, P0 ;  /* 0x000000080300780c */ /* 0x000fc60000704270 */
[----:B------:R-:W-:Y:S02]  /*4fd0*/  IMAD.X R13, R13, 0x1, R159, P2 ;  /* 0x000000010d0d7824 */ /* 0x000fe400010e069f */
[----:B------:R-:W-:Y:S01]  /*4fe0*/  IMAD.WIDE.U32 R20, R147, R20, R12 ;  /* 0x0000001493147225 */ /* 0x000fe200078e000c */
[C---:B------:R-:W-:Y:S02]  /*4ff0*/  SHF.L.U64.HI R13, R4.reuse, 0x4, R5 ;  /* 0x00000004040d7819 */ /* 0x040fe40000010205 */
[----:B------:R-:W-:Y:S01]  /*5000*/  LEA R12, P2, R4, R10, 0x4 ;  /* 0x0000000a040c7211 */ /* 0x000fe200078420ff */
[----:B------:R-:W-:Y:S01]  /*5010*/  IMAD.IADD R5, R157, 0x1, R21 ;  /* 0x000000019d057824 */ /* 0x000fe200078e0215 */
[----:B------:R-:W-:-:S03]  /*5020*/  LEA R4, P3, R20, R14, 0x1 ;  /* 0x0000000e14047211 */ /* 0x000fc600078608ff */
[----:B------:R-:W-:Y:S01]  /*5030*/  IMAD.X R13, R13, 0x1, R11, P2 ;  /* 0x000000010d0d7824 */ /* 0x000fe200010e060b */
[----:B------:R-:W-:Y:S01]  /*5040*/  LEA.HI.X R5, R20, R15, R5, 0x1, P3 ;  /* 0x0000000f14057211 */ /* 0x000fe200018f0c05 */
[----:B--2---:R-:W-:-:S04]  /*5050*/  IMAD.U32 R9, R146, 0x10000, RZ ;  /* 0x0001000092097824 */ /* 0x004fc800078e00ff */
[----:B------:R-:W-:-:S04]  /*5060*/  FMUL R9, R9, R144 ;  /* 0x0000009009097220 */ /* 0x000fc80000400000 */
[----:B------:R-:W-:-:S05]  /*5070*/  FFMA R9, R138, R23, R9 ;  /* 0x000000178a097223 */ /* 0x000fca0000000009 */
[----:B------:R-:W-:-:S05]  /*5080*/  F2FP.BF16.F32.PACK_AB R9, RZ, R9 ;  /* 0x00000009ff09723e */ /* 0x000fca00000010ff */
[----:B------:R0:W-:Y:S01]  /*5090*/  @P1 STG.E.U16 desc[UR58][R12.64], R9 ;  /* 0x000000090c001986 */ /* 0x0001e2000c10153a */
[----:B------:R-:W-:Y:S05]  /*50a0*/  @!P0 BRA `(.L_x_33) ;  /* 0x0000000000048947 */ /* 0x000fea0003800000 */
[----:B------:R2:W5:Y:S02]  /*50b0*/  LDG.E.LTC128B.U16 R146, desc[UR58][R4.64+0x2] ;  /* 0x0000023a04927981 */ /* 0x000564000c1e1520 */
.L_x_33:
[----:B------:R-:W-:Y:S05]  /*50c0*/  BSYNC B1 ;  /* 0x0000000000017941 */ /* 0x000fea0003800000 */
.L_x_32:
[----:B0----5:R-:W-:Y:S01]  /*50d0*/  IMAD.U32 R9, R146, 0x10000, RZ ;  /* 0x0001000092097824 */ /* 0x021fe200078e00ff */
[----:B------:R-:W-:Y:S01]  /*50e0*/  ISETP.GT.AND P1, PT, R8, 0x8, PT ;  /* 0x000000080800780c */ /* 0x000fe20003f24270 */
[----:B------:R-:W-:Y:S02]  /*50f0*/  BSSY B1, `(.L_x_34) ;  /* 0x0000008000017945 */ /* 0x000fe40003800000 */
[----:B------:R-:W-:Y:S01]  /*5100*/  FMUL R14, R9, R144 ;  /* 0x00000090090e7220 */ /* 0x000fe20000400000 */
[----:B------:R-:W-:-:S03]  /*5110*/  ISETP.GT.AND P2, PT, R3, RZ, P1 ;  /* 0x000000ff0300720c */ /* 0x000fc60000f44270 */
[----:B------:R-:W-:-:S05]  /*5120*/  FFMA R14, R139, R23, R14 ;  /* 0x000000178b0e7223 */ /* 0x000fca000000000e */
[----:B------:R-:W-:-:S05]  /*5130*/  F2FP.BF16.F32.PACK_AB R14, RZ, R14 ;  /* 0x0000000eff0e723e */ /* 0x000fca00000010ff */
[----:B------:R0:W-:Y:S01]  /*5140*/  @P0 STG.E.U16 desc[UR58][R12.64+0x2], R14 ;  /* 0x0000020e0c000986 */ /* 0x0001e2000c10153a */
[----:B------:R-:W-:Y:S05]  /*5150*/  @!P2 BRA `(.L_x_35) ;  /* 0x000000000004a947 */ /* 0x000fea0003800000 */
[----:B------:R3:W5:Y:S02]  /*5160*/  LDG.E.LTC128B.U16 R146, desc[UR58][R6.64+0x10] ;  /* 0x0000103a06927981 */ /* 0x000764000c1e1520 */
.L_x_35:
[----:B------:R-:W-:Y:S05]  /*5170*/  BSYNC B1 ;  /* 0x0000000000017941 */ /* 0x000fea0003800000 */
.L_x_34:
[----:B-----5:R-:W-:Y:S01]  /*5180*/  IMAD.U32 R9, R146, 0x10000, RZ ;  /* 0x0001000092097824 */ /* 0x020fe200078e00ff */
        /* <DEDUP_REMOVED lines=9> */
.L_x_37:
[----:B------:R-:W-:Y:S05]  /*5220*/  BSYNC B1 ;  /* 0x0000000000017941 */ /* 0x000fea0003800000 */
.L_x_36:
[----:B----45:R-:W-:Y:S01]  /*5230*/  IMAD.U32 R9, R146, 0x10000, RZ ;  /* 0x0001000092097824 */ /* 0x030fe200078e00ff */
[----:B------:R-:W-:Y:S01]  /*5240*/  ISETP.GT.AND P1, PT, R3, 0x8, P1 ;  /* 0x000000080300780c */ /* 0x000fe20000f24270 */
[----:B------:R-:W-:Y:S02]  /*5250*/  BSSY B1, `(.L_x_38) ;  /* 0x0000007000017945 */ /* 0x000fe40003800000 */
[----:B0-----:R-:W-:-:S04]  /*5260*/  FMUL R14, R9, R144 ;  /* 0x00000090090e7220 */ /* 0x001fc80000400000 */
[----:B------:R-:W-:-:S05]  /*5270*/  FFMA R14, R141, R23, R14 ;  /* 0x000000178d0e7223 */ /* 0x000fca000000000e */
[----:B------:R-:W-:-:S05]  /*5280*/  F2FP.BF16.F32.PACK_AB R14, RZ, R14 ;  /* 0x0000000eff0e723e */ /* 0x000fca00000010ff */
[----:B------:R0:W-:Y:S01]  /*5290*/  @P3 STG.E.U16 desc[UR58][R10.64+0x12], R14 ;  /* 0x0000120e0a003986 */ /* 0x0001e2000c10153a */
[----:B------:R-:W-:Y:S05]  /*52a0*/  @!P1 BRA `(.L_x_39) ;  /* 0x0000000000049947 */ /* 0x000fea0003800000 */
[----:B------:R4:W5:Y:S02]  /*52b0*/  LDG.E.LTC128B.U16 R146, desc[UR58][R4.64+0x10] ;  /* 0x0000103a04927981 */ /* 0x000964000c1e1520 */
.L_x_39:
[----:B------:R-:W-:Y:S05]  /*52c0*/  BSYNC B1 ;  /* 0x0000000000017941 */ /* 0x000fea0003800000 */
.L_x_38:
[----:B-----5:R-:W-:Y:S01]  /*52d0*/  IMAD.U32 R9, R146, 0x10000, RZ ;  /* 0x0001000092097824 */ /* 0x020fe200078e00ff */
[----:B------:R-:W-:Y:S01]  /*52e0*/  ISETP.GT.AND P0, PT, R3, 0x8, P0 ;  /* 0x000000080300780c */ /* 0x000fe20000704270 */
[----:B------:R-:W-:Y:S02]  /*52f0*/  BSSY B1, `(.L_x_40) ;  /* 0x0000007000017945 */ /* 0x000fe40003800000 */
[----:B------:R-:W-:-:S04]  /*5300*/  FMUL R9, R9, R144 ;  /* 0x0000009009097220 */ /* 0x000fc80000400000 */
[----:B------:R-:W-:-:S05]  /*5310*/  FFMA R9, R142, R23, R9 ;  /* 0x000000178e097223 */ /* 0x000fca0000000009 */
[----:B------:R-:W-:-:S05]  /*5320*/  F2FP.BF16.F32.PACK_AB R9, RZ, R9 ;  /* 0x00000009ff09723e */ /* 0x000fca00000010ff */
[----:B------:R0:W-:Y:S01]  /*5330*/  @P1 STG.E.U16 desc[UR58][R12.64+0x10], R9 ;  /* 0x000010090c001986 */ /* 0x0001e2000c10153a */
[----:B------:R-:W-:Y:S05]  /*5340*/  @!P0 BRA `(.L_x_41) ;  /* 0x0000000000048947 */ /* 0x000fea0003800000 */
[----:B------:R0:W5:Y:S02]  /*5350*/  LDG.E.LTC128B.U16 R146, desc[UR58][R4.64+0x12] ;  /* 0x0000123a04927981 */ /* 0x000164000c1e1520 */
.L_x_41:
[----:B------:R-:W-:Y:S05]  /*5360*/  BSYNC B1 ;  /* 0x0000000000017941 */ /* 0x000fea0003800000 */
.L_x_40:
        /* <DEDUP_REMOVED lines=10> */
.L_x_43:
[----:B------:R-:W-:Y:S05]  /*5410*/  BSYNC B1 ;  /* 0x0000000000017941 */ /* 0x000fea0003800000 */
.L_x_42:
        /* <DEDUP_REMOVED lines=10> */
.L_x_45:
[----:B------:R-:W-:Y:S05]  /*54c0*/  BSYNC B1 ;  /* 0x0000000000017941 */ /* 0x000fea0003800000 */
.L_x_44:
[----:B0----5:R-:W-:Y:S01]  /*54d0*/  IMAD.U32 R9, R146, 0x10000, RZ ;  /* 0x0001000092097824 */ /* 0x021fe200078e00ff */
        /* <DEDUP_REMOVED lines=8> */
.L_x_47:
[----:B------:R-:W-:Y:S05]  /*5560*/  BSYNC B1 ;  /* 0x0000000000017941 */ /* 0x000fea0003800000 */
.L_x_46:
        /* <DEDUP_REMOVED lines=9> */
.L_x_49:
[----:B------:R-:W-:Y:S05]  /*5600*/  BSYNC B1 ;  /* 0x0000000000017941 */ /* 0x000fea0003800000 */
.L_x_48:
        /* <DEDUP_REMOVED lines=10> */
.L_x_51:
[----:B------:R-:W-:Y:S05]  /*56b0*/  BSYNC B1 ;  /* 0x0000000000017941 */ /* 0x000fea0003800000 */
.L_x_50:
        /* <DEDUP_REMOVED lines=10> */
.L_x_53:
[----:B------:R-:W-:Y:S05]  /*5760*/  BSYNC B1 ;  /* 0x0000000000017941 */ /* 0x000fea0003800000 */
.L_x_52:
        /* <DEDUP_REMOVED lines=9> */
.L_x_55:
[----:B------:R-:W-:Y:S05]  /*5800*/  BSYNC B1 ;  /* 0x0000000000017941 */ /* 0x000fea0003800000 */
.L_x_54:
        /* <DEDUP_REMOVED lines=9> */
.L_x_57:
[----:B------:R-:W-:Y:S05]  /*58a0*/  BSYNC B1 ;  /* 0x0000000000017941 */ /* 0x000fea0003800000 */
.L_x_56:
        /* <DEDUP_REMOVED lines=10> */
.L_x_59:
[----:B------:R-:W-:Y:S05]  /*5950*/  BSYNC B1 ;  /* 0x0000000000017941 */ /* 0x000fea0003800000 */
.L_x_58:
        /* <DEDUP_REMOVED lines=10> */
.L_x_61:
[----:B------:R-:W-:Y:S05]  /*5a00*/  BSYNC B1 ;  /* 0x0000000000017941 */ /* 0x000fea0003800000 */
.L_x_60:
        /* <DEDUP_REMOVED lines=9> */
.L_x_63:
[----:B------:R-:W-:Y:S05]  /*5aa0*/  BSYNC B1 ;  /* 0x0000000000017941 */ /* 0x000fea0003800000 */
.L_x_62:
        /* <DEDUP_REMOVED lines=9> */
.L_x_65:
[----:B------:R-:W-:Y:S05]  /*5b40*/  BSYNC B1 ;  /* 0x0000000000017941 */ /* 0x000fea0003800000 */
.L_x_64:
        /* <DEDUP_REMOVED lines=10> */
.L_x_67:
[----:B------:R-:W-:Y:S05]  /*5bf0*/  BSYNC B1 ;  /* 0x0000000000017941 */ /* 0x000fea0003800000 */
.L_x_66:
        /* <DEDUP_REMOVED lines=10> */
.L_x_69:
[----:B------:R-:W-:Y:S05]  /*5ca0*/  BSYNC B1 ;  /* 0x0000000000017941 */ /* 0x000fea0003800000 */
.L_x_68:
        /* <DEDUP_REMOVED lines=9> */
.L_x_71:
[----:B------:R-:W-:Y:S05]  /*5d40*/  BSYNC B1 ;  /* 0x0000000000017941 */ /* 0x000fea0003800000 */
.L_x_70:
        /* <DEDUP_REMOVED lines=9> */
.L_x_73:
[----:B------:R-:W-:Y:S05]  /*5de0*/  BSYNC B1 ;  /* 0x0000000000017941 */ /* 0x000fea0003800000 */
.L_x_72:
        /* <DEDUP_REMOVED lines=10> */
.L_x_75:
[----:B------:R-:W-:Y:S05]  /*5e90*/  BSYNC B1 ;  /* 0x0000000000017941 */ /* 0x000fea0003800000 */
.L_x_74:
        /* <DEDUP_REMOVED lines=10> */
.L_x_77:
[----:B------:R-:W-:Y:S05]  /*5f40*/  BSYNC B1 ;  /* 0x0000000000017941 */ /* 0x000fea0003800000 */
.L_x_76:
        /* <DEDUP_REMOVED lines=9> */
.L_x_79:
[----:B------:R-:W-:Y:S05]  /*5fe0*/  BSYNC B1 ;  /* 0x0000000000017941 */ /* 0x000fea0003800000 */
.L_x_78:
        /* <DEDUP_REMOVED lines=9> */
.L_x_81:
[----:B------:R-:W-:Y:S05]  /*6080*/  BSYNC B1 ;  /* 0x0000000000017941 */ /* 0x000fea0003800000 */
.L_x_80:
        /* <DEDUP_REMOVED lines=10> */
.L_x_83:
[----:B------:R-:W-:Y:S05]  /*6130*/  BSYNC B1 ;  /* 0x0000000000017941 */ /* 0x000fea0003800000 */
.L_x_82:
        /* <DEDUP_REMOVED lines=10> */
.L_x_85:
[----:B------:R-:W-:Y:S05]  /*61e0*/  BSYNC B1 ;  /* 0x0000000000017941 */ /* 0x000fea0003800000 */
.L_x_84:
        /* <DEDUP_REMOVED lines=9> */
.L_x_87:
[----:B------:R-:W-:Y:S05]  /*6280*/  BSYNC B1 ;  /* 0x0000000000017941 */ /* 0x000fea0003800000 */
.L_x_86:
        /* <DEDUP_REMOVED lines=9> */
.L_x_89:
[----:B------:R-:W-:Y:S05]  /*6320*/  BSYNC B1 ;  /* 0x0000000000017941 */ /* 0x000fea0003800000 */
.L_x_88:
        /* <DEDUP_REMOVED lines=10> */
.L_x_91:
[----:B------:R-:W-:Y:S05]  /*63d0*/  BSYNC B1 ;  /* 0x0000000000017941 */ /* 0x000fea0003800000 */
.L_x_90:
        /* <DEDUP_REMOVED lines=10> */
.L_x_93:
[----:B------:R-:W-:Y:S05]  /*6480*/  BSYNC B1 ;  /* 0x0000000000017941 */ /* 0x000fea0003800000 */
.L_x_92:
        /* <DEDUP_REMOVED lines=9> */
.L_x_95:
[----:B------:R-:W-:Y:S05]  /*6520*/  BSYNC B1 ;  /* 0x0000000000017941 */ /* 0x000fea0003800000 */
.L_x_94:
        /* <DEDUP_REMOVED lines=9> */
.L_x_97:
[----:B------:R-:W-:Y:S05]  /*65c0*/  BSYNC B1 ;  /* 0x0000000000017941 */ /* 0x000fea0003800000 */
.L_x_96:
        /* <DEDUP_REMOVED lines=10> */
.L_x_99:
[----:B------:R-:W-:Y:S05]  /*6670*/  BSYNC B1 ;  /* 0x0000000000017941 */ /* 0x000fea0003800000 */
.L_x_98:
        /* <DEDUP_REMOVED lines=10> */
.L_x_101:
[----:B------:R-:W-:Y:S05]  /*6720*/  BSYNC B1 ;  /* 0x0000000000017941 */ /* 0x000fea0003800000 */
.L_x_100:
        /* <DEDUP_REMOVED lines=9> */
.L_x_103:
[----:B------:R-:W-:Y:S05]  /*67c0*/  BSYNC B1 ;  /* 0x0000000000017941 */ /* 0x000fea0003800000 */
.L_x_102:
        /* <DEDUP_REMOVED lines=9> */
.L_x_105:
[----:B------:R-:W-:Y:S05]  /*6860*/  BSYNC B1 ;  /* 0x0000000000017941 */ /* 0x000fea0003800000 */
.L_x_104:
        /* <DEDUP_REMOVED lines=10> */
.L_x_107:
[----:B------:R-:W-:Y:S05]  /*6910*/  BSYNC B1 ;  /* 0x0000000000017941 */ /* 0x000fea0003800000 */
.L_x_106:
        /* <DEDUP_REMOVED lines=10> */
.L_x_109:
[----:B------:R-:W-:Y:S05]  /*69c0*/  BSYNC B1 ;  /* 0x0000000000017941 */ /* 0x000fea0003800000 */
.L_x_108:
        /* <DEDUP_REMOVED lines=9> */
.L_x_111:
[----:B------:R-:W-:Y:S05]  /*6a60*/  BSYNC B1 ;  /* 0x0000000000017941 */ /* 0x000fea0003800000 */
.L_x_110:
        /* <DEDUP_REMOVED lines=9> */
.L_x_113:
[----:B------:R-:W-:Y:S05]  /*6b00*/  BSYNC B1 ;  /* 0x0000000000017941 */ /* 0x000fea0003800000 */
.L_x_112:
        /* <DEDUP_REMOVED lines=10> */
.L_x_115:
[----:B------:R-:W-:Y:S05]  /*6bb0*/  BSYNC B1 ;  /* 0x0000000000017941 */ /* 0x000fea0003800000 */
.L_x_114:
        /* <DEDUP_REMOVED lines=10> */
.L_x_117:
[----:B------:R-:W-:Y:S05]  /*6c60*/  BSYNC B1 ;  /* 0x0000000000017941 */ /* 0x000fea0003800000 */
.L_x_116:
        /* <DEDUP_REMOVED lines=9> */
.L_x_119:
[----:B------:R-:W-:Y:S05]  /*6d00*/  BSYNC B1 ;  /* 0x0000000000017941 */ /* 0x000fea0003800000 */
.L_x_118:
        /* <DEDUP_REMOVED lines=9> */
.L_x_121:
[----:B------:R-:W-:Y:S05]  /*6da0*/  BSYNC B1 ;  /* 0x0000000000017941 */ /* 0x000fea0003800000 */
.L_x_120:
        /* <DEDUP_REMOVED lines=10> */
.L_x_123:
[----:B------:R-:W-:Y:S05]  /*6e50*/  BSYNC B1 ;  /* 0x0000000000017941 */ /* 0x000fea0003800000 */
.L_x_122:
        /* <DEDUP_REMOVED lines=10> */
.L_x_125:
[----:B------:R-:W-:Y:S05]  /*6f00*/  BSYNC B1 ;  /* 0x0000000000017941 */ /* 0x000fea0003800000 */
.L_x_124:
        /* <DEDUP_REMOVED lines=9> */
.L_x_127:
[----:B------:R-:W-:Y:S05]  /*6fa0*/  BSYNC B1 ;  /* 0x0000000000017941 */ /* 0x000fea0003800000 */
.L_x_126:
        /* <DEDUP_REMOVED lines=9> */
.L_x_129:
[----:B------:R-:W-:Y:S05]  /*7040*/  BSYNC B1 ;  /* 0x0000000000017941 */ /* 0x000fea0003800000 */
.L_x_128:
        /* <DEDUP_REMOVED lines=10> */
.L_x_131:
[----:B------:R-:W-:Y:S05]  /*70f0*/  BSYNC B1 ;  /* 0x0000000000017941 */ /* 0x000fea0003800000 */
.L_x_130:
        /* <DEDUP_REMOVED lines=10> */
.L_x_133:
[----:B------:R-:W-:Y:S05]  /*71a0*/  BSYNC B1 ;  /* 0x0000000000017941 */ /* 0x000fea0003800000 */
.L_x_132:
        /* <DEDUP_REMOVED lines=9> */
.L_x_135:
[----:B------:R-:W-:Y:S05]  /*7240*/  BSYNC B1 ;  /* 0x0000000000017941 */ /* 0x000fea0003800000 */
.L_x_134:
        /* <DEDUP_REMOVED lines=9> */
.L_x_137:
[----:B------:R-:W-:Y:S05]  /*72e0*/  BSYNC B1 ;  /* 0x0000000000017941 */ /* 0x000fea0003800000 */
.L_x_136:
        /* <DEDUP_REMOVED lines=10> */
.L_x_139:
[----:B------:R-:W-:Y:S05]  /*7390*/  BSYNC B1 ;  /* 0x0000000000017941 */ /* 0x000fea0003800000 */
.L_x_138:
        /* <DEDUP_REMOVED lines=10> */
.L_x_141:
[----:B------:R-:W-:Y:S05]  /*7440*/  BSYNC B1 ;  /* 0x0000000000017941 */ /* 0x000fea0003800000 */
.L_x_140:
        /* <DEDUP_REMOVED lines=9> */
.L_x_143:
[----:B------:R-:W-:Y:S05]  /*74e0*/  BSYNC B1 ;  /* 0x0000000000017941 */ /* 0x000fea0003800000 */
.L_x_142:
        /* <DEDUP_REMOVED lines=9> */
.L_x_145:
[----:B------:R-:W-:Y:S05]  /*7580*/  BSYNC B1 ;  /* 0x0000000000017941 */ /* 0x000fea0003800000 */
.L_x_144:
        /* <DEDUP_REMOVED lines=10> */
.L_x_147:
[----:B------:R-:W-:Y:S05]  /*7630*/  BSYNC B1 ;  /* 0x0000000000017941 */ /* 0x000fea0003800000 */
.L_x_146:
        /* <DEDUP_REMOVED lines=10> */
.L_x_149:
[----:B------:R-:W-:Y:S05]  /*76e0*/  BSYNC B1 ;  /* 0x0000000000017941 */ /* 0x000fea0003800000 */
.L_x_148:
        /* <DEDUP_REMOVED lines=9> */
.L_x_151:
[----:B------:R-:W-:Y:S05]  /*7780*/  BSYNC B1 ;  /* 0x0000000000017941 */ /* 0x000fea0003800000 */
.L_x_150:
        /* <DEDUP_REMOVED lines=9> */
.L_x_153:
[----:B------:R-:W-:Y:S05]  /*7820*/  BSYNC B1 ;  /* 0x0000000000017941 */ /* 0x000fea0003800000 */
.L_x_152:
        /* <DEDUP_REMOVED lines=10> */
.L_x_155:
[----:B------:R-:W-:Y:S05]  /*78d0*/  BSYNC B1 ;  /* 0x0000000000017941 */ /* 0x000fea0003800000 */
.L_x_154:
        /* <DEDUP_REMOVED lines=10> */
.L_x_157:
[----:B------:R-:W-:Y:S05]  /*7980*/  BSYNC B1 ;  /* 0x0000000000017941 */ /* 0x000fea0003800000 */
.L_x_156:
        /* <DEDUP_REMOVED lines=9> */
.L_x_159:
[----:B------:R-:W-:Y:S05]  /*7a20*/  BSYNC B1 ;  /* 0x0000000000017941 */ /* 0x000fea0003800000 */
.L_x_158:
        /* <DEDUP_REMOVED lines=9> */
.L_x_161:
[----:B------:R-:W-:Y:S05]  /*7ac0*/  BSYNC B1 ;  /* 0x0000000000017941 */ /* 0x000fea0003800000 */
.L_x_160:
        /* <DEDUP_REMOVED lines=10> */
.L_x_163:
[----:B------:R-:W-:Y:S05]  /*7b70*/  BSYNC B1 ;  /* 0x0000000000017941 */ /* 0x000fea0003800000 */
.L_x_162:
        /* <DEDUP_REMOVED lines=10> */
.L_x_165:
[----:B------:R-:W-:Y:S05]  /*7c20*/  BSYNC B1 ;  /* 0x0000000000017941 */ /* 0x000fea0003800000 */
.L_x_164:
        /* <DEDUP_REMOVED lines=9> */
.L_x_167:
[----:B------:R-:W-:Y:S05]  /*7cc0*/  BSYNC B1 ;  /* 0x0000000000017941 */ /* 0x000fea0003800000 */
.L_x_166:
        /* <DEDUP_REMOVED lines=9> */
.L_x_169:
[----:B------:R-:W-:Y:S05]  /*7d60*/  BSYNC B1 ;  /* 0x0000000000017941 */ /* 0x000fea0003800000 */
.L_x_168:
        /* <DEDUP_REMOVED lines=10> */
.L_x_171:
[----:B------:R-:W-:Y:S05]  /*7e10*/  BSYNC B1 ;  /* 0x0000000000017941 */ /* 0x000fea0003800000 */
.L_x_170:
        /* <DEDUP_REMOVED lines=10> */
.L_x_173:
[----:B------:R-:W-:Y:S05]  /*7ec0*/  BSYNC B1 ;  /* 0x0000000000017941 */ /* 0x000fea0003800000 */
.L_x_172:
        /* <DEDUP_REMOVED lines=9> */
.L_x_175:
[----:B------:R-:W-:Y:S05]  /*7f60*/  BSYNC B1 ;  /* 0x0000000000017941 */ /* 0x000fea0003800000 */
.L_x_174:
        /* <DEDUP_REMOVED lines=9> */
.L_x_177:
[----:B------:R-:W-:Y:S05]  /*8000*/  BSYNC B1 ;  /* 0x0000000000017941 */ /* 0x000fea0003800000 */
.L_x_176:
        /* <DEDUP_REMOVED lines=10> */
.L_x_179:
[----:B------:R-:W-:Y:S05]  /*80b0*/  BSYNC B1 ;  /* 0x0000000000017941 */ /* 0x000fea0003800000 */
.L_x_178:
        /* <DEDUP_REMOVED lines=10> */
.L_x_181:
[----:B------:R-:W-:Y:S05]  /*8160*/  BSYNC B1 ;  /* 0x0000000000017941 */ /* 0x000fea0003800000 */
.L_x_180:
        /* <DEDUP_REMOVED lines=9> */
.L_x_183:
[----:B------:R-:W-:Y:S05]  /*8200*/  BSYNC B1 ;  /* 0x0000000000017941 */ /* 0x000fea0003800000 */
.L_x_182:
        /* <DEDUP_REMOVED lines=9> */
.L_x_185:
[----:B------:R-:W-:Y:S05]  /*82a0*/  BSYNC B1 ;  /* 0x0000000000017941 */ /* 0x000fea0003800000 */
.L_x_184:
        /* <DEDUP_REMOVED lines=10> */
.L_x_187:
[----:B------:R-:W-:Y:S05]  /*8350*/  BSYNC B1 ;  /* 0x0000000000017941 */ /* 0x000fea0003800000 */
.L_x_186:
        /* <DEDUP_REMOVED lines=10> */
.L_x_189:
[----:B------:R-:W-:Y:S05]  /*8400*/  BSYNC B1 ;  /* 0x0000000000017941 */ /* 0x000fea0003800000 */
.L_x_188:
        /* <DEDUP_REMOVED lines=9> */
.L_x_191:
[----:B------:R-:W-:Y:S05]  /*84a0*/  BSYNC B1 ;  /* 0x0000000000017941 */ /* 0x000fea0003800000 */
.L_x_190:
        /* <DEDUP_REMOVED lines=9> */
.L_x_193:
[----:B------:R-:W-:Y:S05]  /*8540*/  BSYNC B1 ;  /* 0x0000000000017941 */ /* 0x000fea0003800000 */
.L_x_192:
        /* <DEDUP_REMOVED lines=10> */
.L_x_195:
[----:B------:R-:W-:Y:S05]  /*85f0*/  BSYNC B1 ;  /* 0x0000000000017941 */ /* 0x000fea0003800000 */
.L_x_194:
        /* <DEDUP_REMOVED lines=10> */
.L_x_197:
[----:B------:R-:W-:Y:S05]  /*86a0*/  BSYNC B1 ;  /* 0x0000000000017941 */ /* 0x000fea0003800000 */
.L_x_196:
        /* <DEDUP_REMOVED lines=9> */
.L_x_199:
[----:B------:R-:W-:Y:S05]  /*8740*/  BSYNC B1 ;  /* 0x0000000000017941 */ /* 0x000fea0003800000 */
.L_x_198:
        /* <DEDUP_REMOVED lines=9> */
.L_x_201:
[----:B------:R-:W-:Y:S05]  /*87e0*/  BSYNC B1 ;  /* 0x0000000000017941 */ /* 0x000fea0003800000 */
.L_x_200:
        /* <DEDUP_REMOVED lines=10> */
.L_x_203:
[----:B------:R-:W-:Y:S05]  /*8890*/  BSYNC B1 ;  /* 0x0000000000017941 */ /* 0x000fea0003800000 */
.L_x_202:
        /* <DEDUP_REMOVED lines=10> */
.L_x_205:
[----:B------:R-:W-:Y:S05]  /*8940*/  BSYNC B1 ;  /* 0x0000000000017941 */ /* 0x000fea0003800000 */
.L_x_204:
        /* <DEDUP_REMOVED lines=9> */
.L_x_207:
[----:B------:R-:W-:Y:S05]  /*89e0*/  BSYNC B1 ;  /* 0x0000000000017941 */ /* 0x000fea0003800000 */
.L_x_206:
        /* <DEDUP_REMOVED lines=9> */
.L_x_209:
[----:B------:R-:W-:Y:S05]  /*8a80*/  BSYNC B1 ;  /* 0x0000000000017941 */ /* 0x000fea0003800000 */
.L_x_208:
        /* <DEDUP_REMOVED lines=10> */
.L_x_211:
[----:B------:R-:W-:Y:S05]  /*8b30*/  BSYNC B1 ;  /* 0x0000000000017941 */ /* 0x000fea0003800000 */
.L_x_210:
        /* <DEDUP_REMOVED lines=10> */
.L_x_213:
[----:B------:R-:W-:Y:S05]  /*8be0*/  BSYNC B1 ;  /* 0x0000000000017941 */ /* 0x000fea0003800000 */
.L_x_212:
        /* <DEDUP_REMOVED lines=9> */
.L_x_215:
[----:B------:R-:W-:Y:S05]  /*8c80*/  BSYNC B1 ;  /* 0x0000000000017941 */ /* 0x000fea0003800000 */
.L_x_214:
        /* <DEDUP_REMOVED lines=9> */
.L_x_217:
[----:B------:R-:W-:Y:S05]  /*8d20*/  BSYNC B1 ;  /* 0x0000000000017941 */ /* 0x000fea0003800000 */
.L_x_216:
        /* <DEDUP_REMOVED lines=10> */
.L_x_219:
[----:B------:R-:W-:Y:S05]  /*8dd0*/  BSYNC B1 ;  /* 0x0000000000017941 */ /* 0x000fea0003800000 */
.L_x_218:
        /* <DEDUP_REMOVED lines=10> */
.L_x_221:
[----:B------:R-:W-:Y:S05]  /*8e80*/  BSYNC B1 ;  /* 0x0000000000017941 */ /* 0x000fea0003800000 */
.L_x_220:
        /* <DEDUP_REMOVED lines=9> */
.L_x_223:
[----:B------:R-:W-:Y:S05]  /*8f20*/  BSYNC B1 ;  /* 0x0000000000017941 */ /* 0x000fea0003800000 */
.L_x_222:
        /* <DEDUP_REMOVED lines=9> */
.L_x_225:
[----:B------:R-:W-:Y:S05]  /*8fc0*/  BSYNC B1 ;  /* 0x0000000000017941 */ /* 0x000fea0003800000 */
.L_x_224:
        /* <DEDUP_REMOVED lines=10> */
.L_x_227:
[----:B------:R-:W-:Y:S05]  /*9070*/  BSYNC B1 ;  /* 0x0000000000017941 */ /* 0x000fea0003800000 */
.L_x_226:
        /* <DEDUP_REMOVED lines=10> */
.L_x_229:
[----:B------:R-:W-:Y:S05]  /*9120*/  BSYNC B1 ;  /* 0x0000000000017941 */ /* 0x000fea0003800000 */
.L_x_228:
        /* <DEDUP_REMOVED lines=9> */
.L_x_231:
[----:B------:R-:W-:Y:S05]  /*91c0*/  BSYNC B1 ;  /* 0x0000000000017941 */ /* 0x000fea0003800000 */
.L_x_230:
        /* <DEDUP_REMOVED lines=9> */
.L_x_233:
[----:B------:R-:W-:Y:S05]  /*9260*/  BSYNC B1 ;  /* 0x0000000000017941 */ /* 0x000fea0003800000 */
.L_x_232:
        /* <DEDUP_REMOVED lines=10> */
.L_x_235:
[----:B------:R-:W-:Y:S05]  /*9310*/  BSYNC B1 ;  /* 0x0000000000017941 */ /* 0x000fea0003800000 */
.L_x_234:
        /* <DEDUP_REMOVED lines=10> */
.L_x_237:
[----:B------:R-:W-:Y:S05]  /*93c0*/  BSYNC B1 ;  /* 0x0000000000017941 */ /* 0x000fea0003800000 */
.L_x_236:
        /* <DEDUP_REMOVED lines=9> */
.L_x_239:
[----:B------:R-:W-:Y:S05]  /*9460*/  BSYNC B1 ;  /* 0x0000000000017941 */ /* 0x000fea0003800000 */
.L_x_238:
        /* <DEDUP_REMOVED lines=9> */
.L_x_241:
[----:B------:R-:W-:Y:S05]  /*9500*/  BSYNC B1 ;  /* 0x0000000000017941 */ /* 0x000fea0003800000 */
.L_x_240:
        /* <DEDUP_REMOVED lines=10> */
.L_x_243:
[----:B------:R-:W-:Y:S05]  /*95b0*/  BSYNC B1 ;  /* 0x0000000000017941 */ /* 0x000fea0003800000 */
.L_x_242:
        /* <DEDUP_REMOVED lines=10> */
.L_x_245:
[----:B------:R-:W-:Y:S05]  /*9660*/  BSYNC B1 ;  /* 0x0000000000017941 */ /* 0x000fea0003800000 */
.L_x_244:
        /* <DEDUP_REMOVED lines=9> */
.L_x_247:
[----:B------:R-:W-:Y:S05]  /*9700*/  BSYNC B1 ;  /* 0x0000000000017941 */ /* 0x000fea0003800000 */
.L_x_246:
        /* <DEDUP_REMOVED lines=9> */
.L_x_249:
[----:B------:R-:W-:Y:S05]  /*97a0*/  BSYNC B1 ;  /* 0x0000000000017941 */ /* 0x000fea0003800000 */
.L_x_248:
        /* <DEDUP_REMOVED lines=10> */
.L_x_251:
[----:B------:R-:W-:Y:S05]  /*9850*/  BSYNC B1 ;  /* 0x0000000000017941 */ /* 0x000fea0003800000 */
.L_x_250:
        /* <DEDUP_REMOVED lines=10> */
.L_x_253:
[----:B------:R-:W-:Y:S05]  /*9900*/  BSYNC B1 ;  /* 0x0000000000017941 */ /* 0x000fea0003800000 */
.L_x_252:
        /* <DEDUP_REMOVED lines=9> */
.L_x_255:
[----:B------:R-:W-:Y:S05]  /*99a0*/  BSYNC B1 ;  /* 0x0000000000017941 */ /* 0x000fea0003800000 */
.L_x_254:
        /* <DEDUP_REMOVED lines=9> */
.L_x_257:
[----:B------:R-:W-:Y:S05]  /*9a40*/  BSYNC B1 ;  /* 0x0000000000017941 */ /* 0x000fea0003800000 */
.L_x_256:
        /* <DEDUP_REMOVED lines=10> */
.L_x_259:
[----:B------:R-:W-:Y:S05]  /*9af0*/  BSYNC B1 ;  /* 0x0000000000017941 */ /* 0x000fea0003800000 */
.L_x_258:
[----:B-----5:R-:W-:Y:S01]  /*9b00*/  IMAD.U32 R9, R146, 0x10000, RZ ;  /* 0x0001000092097824 */ /* 0x020fe200078e00ff */
[----:B------:R-:W-:Y:S01]  /*9b10*/  ISETP.GT.AND P0, PT, R8, 0xe9, PT ;  /* 0x000000e90800780c */ /* 0x000fe20003f04270 */
[----:B------:R-:W-:Y:S01]  /*9b20*/  @P2 IMAD.MOV.U32 R8, RZ, RZ, R10 ;  /* 0x000000ffff082224 */ /* 0x000fe200078e000a */
[----:B------:R-:W-:Y:S01]  /*9b30*/  BSSY B1, `(.L_x_260) ;  /* 0x000000a000017945 */ /* 0x000fe20003800000 */
[----:B------:R-:W-:Y:S01]  /*9b40*/  FMUL R9, R9, R144 ;  /* 0x0000009009097220 */ /* 0x000fe20000400000 */
[----:B------:R-:W-:-:S03]  /*9b50*/  ISETP.GT.AND P3, PT, R3, RZ, P0 ;  /* 0x000000ff0300720c */ /* 0x000fc60000764270 */
[----:B------:R-:W-:-:S05]  /*9b60*/  FFMA R9, R28, R23, R9 ;  /* 0x000000171c097223 */ /* 0x000fca0000000009 */
[----:B------:R-:W-:-:S04]  /*9b70*/  F2FP.BF16.F32.PACK_AB R9, RZ, R9 ;  /* 0x00000009ff09723e */ /* 0x000fc800000010ff */
[----:B0-----:R-:W-:Y:S01]  /*9b80*/  PRMT R14, R9, 0x7610, R14 ;  /* 0x00007610090e7816 */ /* 0x001fe2000000000e */
[----:B------:R-:W-:-:S05]  /*9b90*/  @P2 IMAD.MOV.U32 R9, RZ, RZ, R11 ;  /* 0x000000ffff092224 */ /* 0x000fca00078e000b */
[----:B------:R0:W-:Y:S01]  /*9ba0*/  @P2 STG.E.U16 desc[UR58][R8.64+0x1d0], R14 ;  /* 0x0001d00e08002986 */ /* 0x0001e2000c10153a */
[----:B------:R-:W-:Y:S05]  /*9bb0*/  @!P3 BRA `(.L_x_261) ;  /* 0x000000000004b947 */ /* 0x000fea0003800000 */
[----:B------:R0:W5:Y:S02]  /*9bc0*/  LDG.E.LTC128B.U16 R146, desc[UR58][R6.64+0x1d2] ;  /* 0x0001d23a06927981 */ /* 0x000164000c1e1520 */
.L_x_261:
[----:B------:R-:W-:Y:S05]  /*9bd0*/  BSYNC B1 ;  /* 0x0000000000017941 */ /* 0x000fea0003800000 */
.L_x_260:
[----:B01-3-5:R-:W-:Y:S01]  /*9be0*/  IMAD.U32 R7, R146, 0x10000, RZ ;  /* 0x0001000092077824 */ /* 0x02bfe200078e00ff */
        /* <DEDUP_REMOVED lines=8> */
.L_x_263:
[----:B------:R-:W-:Y:S05]  /*9c70*/  BSYNC B1 ;  /* 0x0000000000017941 */ /* 0x000fea0003800000 */
.L_x_262:
[----:B-----5:R-:W-:Y:S01]  /*9c80*/  IMAD.U32 R7, R146, 0x10000, RZ ;  /* 0x0001000092077824 */ /* 0x020fe200078e00ff */
[----:B------:R-:W-:Y:S01]  /*9c90*/  ISETP.GT.AND P0, PT, R3, 0x8, P0 ;  /* 0x000000080300780c */ /* 0x000fe20000704270 */
[----:B0-----:R-:W-:Y:S01]  /*9ca0*/  @P1 IMAD.MOV.U32 R6, RZ, RZ, R12 ;  /* 0x000000ffff061224 */ /* 0x001fe200078e000c */
[----:B------:R-:W-:Y:S01]  /*9cb0*/  BSSY B1, `(.L_x_264) ;  /* 0x0000009000017945 */ /* 0x000fe20003800000 */
[----:B------:R-:W-:-:S04]  /*9cc0*/  FMUL R7, R7, R144 ;  /* 0x0000009007077220 */ /* 0x000fc80000400000 */
[----:B------:R-:W-:-:S05]  /*9cd0*/  FFMA R7, R30, R23, R7 ;  /* 0x000000171e077223 */ /* 0x000fca0000000007 */
[----:B------:R-:W-:-:S04]  /*9ce0*/  F2FP.BF16.F32.PACK_AB R7, RZ, R7 ;  /* 0x00000007ff07723e */ /* 0x000fc800000010ff */
[----:B------:R-:W-:Y:S01]  /*9cf0*/  PRMT R8, R7, 0x7610, R8 ;  /* 0x0000761007087816 */ /* 0x000fe20000000008 */
[----:B------:R-:W-:-:S05]  /*9d00*/  @P1 IMAD.MOV.U32 R7, RZ, RZ, R13 ;  /* 0x000000ffff071224 */ /* 0x000fca00078e000d */
[----:B------:R0:W-:Y:S01]  /*9d10*/  @P1 STG.E.U16 desc[UR58][R6.64+0x1d0], R8 ;  /* 0x0001d00806001986 */ /* 0x0001e2000c10153a */
[----:B------:R-:W-:Y:S05]  /*9d20*/  @!P0 BRA `(.L_x_265) ;  /* 0x0000000000048947 */ /* 0x000fea0003800000 */
[----:B------:R3:W5:Y:S02]  /*9d30*/  LDG.E.LTC128B.U16 R146, desc[UR58][R4.64+0x1d2] ;  /* 0x0001d23a04927981 */ /* 0x000764000c1e1520 */
.L_x_265:
[----:B------:R-:W-:Y:S05]  /*9d40*/  BSYNC B1 ;  /* 0x0000000000017941 */ /* 0x000fea0003800000 */
.L_x_264:
[----:B------:R-:W-:Y:S05]  /*9d50*/  @!P0 BRA `(.L_x_266) ;  /* 0x0000002800708947 */ /* 0x000fea0003800000 */
[----:B-----5:R-:W-:-:S04]  /*9d60*/  IMAD.U32 R3, R146, 0x10000, RZ ;  /* 0x0001000092037824 */ /* 0x020fc800078e00ff */
[----:B-1234-:R-:W-:-:S04]  /*9d70*/  FMUL R4, R3, R144 ;  /* 0x0000009003047220 */ /* 0x01efc80000400000 */
[----:B------:R-:W-:-:S05]  /*9d80*/  FFMA R4, R31, R23, R4 ;  /* 0x000000171f047223 */ /* 0x000fca0000000004 */
[----:B------:R-:W-:-:S05]  /*9d90*/  F2FP.BF16.F32.PACK_AB R4, RZ, R4 ;  /* 0x00000004ff04723e */ /* 0x000fca00000010ff */
[----:B------:R1:W-:Y:S01]  /*9da0*/  STG.E.U16 desc[UR58][R12.64+0x1d2], R4 ;  /* 0x0001d2040c007986 */ /* 0x0003e2000c10153a */
[----:B------:R-:W-:Y:S05]  /*9db0*/  BRA `(.L_x_266) ;  /* 0x0000002800587947 */ /* 0x000fea0003800000 */
.L_x_29:
[----:B------:R-:W-:Y:S01]  /*9dc0*/  ULDC.64 UR4, c[0x0][0x5c0] ;  /* 0x0001700000047ab9 */ /* 0x000fe20000000a00 */
[----:B------:R-:W-:Y:S01]  /*9dd0*/  ISETP.GT.AND P3, PT, R8, 0x1, PT ;  /* 0x000000010800780c */ /* 0x000fe20003f64270 */
[-C--:B------:R-:W-:Y:S01]  /*9de0*/  FMUL R136, R136, R23.reuse ;  /* 0x0000001788887220 */ /* 0x080fe20000400000 */
[----:B------:R-:W-:Y:S01]  /*9df0*/  LEA R10, P0, R6, UR4, 0x1 ;  /* 0x00000004060a7c11 */ /* 0x000fe2000f8008ff */
[-C--:B------:R-:W-:Y:S01]  /*9e00*/  FMUL R137, R137, R23.reuse ;  /* 0x0000001789897220 */ /* 0x080fe20000400000 */
[----:B------:R-:W-:Y:S01]  /*9e10*/  SHF.L.U64.HI R5, R4, 0x4, R5 ;  /* 0x0000000404057819 */ /* 0x000fe20000010205 */
[-C--:B------:R-:W-:Y:S01]  /*9e20*/  FMUL R138, R138, R23.reuse ;  /* 0x000000178a8a7220 */ /* 0x080fe20000400000 */
[----:B------:R-:W-:Y:S01]  /*9e30*/  LEA.HI.X R11, R6, UR5, R9, 0x1, P0 ;  /* 0x00000005060b7c11 */ /* 0x000fe200080f0c09 */
[-C--:B------:R-:W-:Y:S01]  /*9e40*/  FMUL R139, R139, R23.reuse ;  /* 0x000000178b8b7220 */ /* 0x080fe20000400000 */
[----:B------:R-:W-:Y:S01]  /*9e50*/  ISETP.GT.AND P0, PT, R3, RZ, P3 ;  /* 0x000000ff0300720c */ /* 0x000fe20001f04270 */
[-C--:B------:R-:W-:Y:S01]  /*9e60*/  FMUL R140, R140, R23.reuse ;  /* 0x000000178c8c7220 */ /* 0x080fe20000400000 */
[----:B------:R-:W-:Y:S01]  /*9e70*/  F2FP.BF16.F32.PACK_AB R136, RZ, R136 ;  /* 0x00000088ff88723e */ /* 0x000fe200000010ff */
[----:B------:R-:W-:Y:S01]  /*9e80*/  FMUL R141, R141, R23 ;  /* 0x000000178d8d7220 */ /* 0x000fe20000400000 */
[----:B------:R-:W-:Y:S01]  /*9e90*/  F2FP.BF16.F32.PACK_AB R137, RZ, R137 ;  /* 0x00000089ff89723e */ /* 0x000fe200000010ff */
[-C--:B------:R-:W-:Y:S01]  /*9ea0*/  FMUL R142, R142, R23.reuse ;  /* 0x000000178e8e7220 */ /* 0x080fe20000400000 */
[----:B------:R-:W-:Y:S01]  /*9eb0*/  LEA R4, P4, R4, R10, 0x4 ;  /* 0x0000000a04047211 */ /* 0x000fe200078820ff */
[----:B------:R-:W-:Y:S01]  /*9ec0*/  @P2 STG.E.U16 desc[UR58][R10.64], R136 ;  /* 0x000000880a002986 */ /* 0x000fe2000c10153a */
[----:B------:R-:W-:Y:S01]  /*9ed0*/  ISETP.GT.AND P2, PT, R8, 0x8, PT ;  /* 0x000000080800780c */ /* 0x000fe20003f44270 */
[-C--:B------:R-:W-:Y:S01]  /*9ee0*/  FMUL R143, R143, R23.reuse ;  /* 0x000000178f8f7220 */ /* 0x080fe20000400000 */
[----:B------:R-:W-:Y:S01]  /*9ef0*/  ISETP.GT.AND P1, PT, R3, 0x8, P1 ;  /* 0x000000080300780c */ /* 0x000fe20000f24270 */
[--C-:B------:R-:W-:Y:S01]  /*9f00*/  IMAD.X R5, R5, 0x1, R11.reuse, P4 ;  /* 0x0000000105057824 */ /* 0x100fe200020e060b */
[C---:B------:R-:W-:Y:S01]  /*9f10*/  ISETP.GT.AND P5, PT, R3.reuse, RZ, P2 ;  /* 0x000000ff0300720c */ /* 0x040fe200017a4270 */
[--C-:B------:R-:W-:Y:S01]  /*9f20*/  @P0 IMAD.MOV.U32 R6, RZ, RZ, R10.reuse ;  /* 0x000000ffff060224 */ /* 0x100fe200078e000a */
[----:B------:R-:W-:Y:S01]  /*9f30*/  ISETP.GT.AND P3, PT, R3, 0x8, P3 ;  /* 0x000000080300780c */ /* 0x000fe20001f64270 */
[--C-:B------:R-:W-:Y:S01]  /*9f40*/  @P0 IMAD.MOV.U32 R7, RZ, RZ, R11.reuse ;  /* 0x000000ffff070224 */ /* 0x100fe200078e000b */
[----:B------:R-:W-:Y:S01]  /*9f50*/  F2FP.BF16.F32.PACK_AB R138, RZ, R138 ;  /* 0x0000008aff8a723e */ /* 0x000fe200000010ff */
[----:B------:R-:W-:Y:S01]  /*9f60*/  FMUL R128, R128, R23 ;  /* 0x0000001780807220 */ /* 0x000fe20000400000 */
[----:B------:R-:W-:Y:S01]  /*9f70*/  F2FP.BF16.F32.PACK_AB R139, RZ, R139 ;  /* 0x0000008bff8b723e */ /* 0x000fe200000010ff */
[-C--:B------:R-:W-:Y:S01]  /*9f80*/  FMUL R129, R129, R23.reuse ;  /* 0x0000001781817220 */ /* 0x080fe20000400000 */
[----:B------:R0:W-:Y:S01]  /*9f90*/  @P0 STG.E.U16 desc[UR58][R6.64+0x2], R137 ;  /* 0x0000028906000986 */ /* 0x0001e2000c10153a */
[----:B------:R-:W-:Y:S01]  /*9fa0*/  ISETP.GT.AND P0, PT, R8, 0x9, PT ;  /* 0x000000090800780c */ /* 0x000fe20003f04270 */
[-C--:B------:R-:W-:Y:S01]  /*9fb0*/  FMUL R130, R130, R23.reuse ;  /* 0x0000001782827220 */ /* 0x080fe20000400000 */
[----:B------:R-:W-:Y:S01]  /*9fc0*/  F2FP.BF16.F32.PACK_AB R140, RZ, R140 ;  /* 0x0000008cff8c723e */ /* 0x000fe200000010ff */
[----:B------:R-:W-:Y:S01]  /*9fd0*/  @P1 STG.E.U16 desc[UR58][R4.64], R138 ;  /* 0x0000008a04001986 */ /* 0x000fe2000c10153a */
[----:B------:R-:W-:Y:S01]  /*9fe0*/  ISETP.GT.AND P4, PT, R3, RZ, P0 ;  /* 0x000000ff0300720c */ /* 0x000fe20000784270 */
[----:B------:R-:W-:Y:S01]  /*9ff0*/  FMUL R131, R131, R23 ;  /* 0x0000001783837220 */ /* 0x000fe20000400000 */
[----:B------:R-:W-:Y:S01]  /*a000*/  ISETP.GT.AND P1, PT, R8, 0x10, PT ;  /* 0x000000100800780c */ /* 0x000fe20003f24270 */
[----:B------:R-:W-:Y:S01]  /*a010*/  @P3 STG.E.U16 desc[UR58][R4.64+0x2], R139 ;  /* 0x0000028b04003986 */ /* 0x000fe2000c10153a */
[----:B------:R-:W-:Y:S01]  /*a020*/  F2FP.BF16.F32.PACK_AB R141, RZ, R141 ;  /* 0x0000008dff8d723e */ /* 0x000fe200000010ff */
[-C--:B------:R-:W-:Y:S01]  /*a030*/  FMUL R132, R132, R23.reuse ;  /* 0x0000001784847220 */ /* 0x080fe20000400000 */
[C---:B------:R-:W-:Y:S01]  /*a040*/  ISETP.GT.AND P2, PT, R3.reuse, 0x8, P2 ;  /* 0x000000080300780c */ /* 0x040fe20001744270 */
[--C-:B0-----:R-:W-:Y:S01]  /*a050*/  @P5 IMAD.MOV.U32 R6, RZ, RZ, R10.reuse ;  /* 0x000000ffff065224 */ /* 0x101fe200078e000a */
[----:B------:R-:W-:Y:S01]  /*a060*/  ISETP.GT.AND P3, PT, R3, 0x8, P0 ;  /* 0x000000080300780c */ /* 0x000fe20000764270 */
[--C-:B------:R-:W-:Y:S01]  /*a070*/  @P5 IMAD.MOV.U32 R7, RZ, RZ, R11.reuse ;  /* 0x000000ffff075224 */ /* 0x100fe200078e000b */
[----:B------:R-:W-:Y:S01]  /*a080*/  ISETP.GT.AND P0, PT, R8, 0x11, PT ;  /* 0x000000110800780c */ /* 0x000fe20003f04270 */
[-C--:B------:R-:W-:Y:S01]  /*a090*/  FMUL R133, R133, R23.reuse ;  /* 0x0000001785857220 */ /* 0x080fe20000400000 */
[----:B------:R-:W-:Y:S01]  /*a0a0*/  F2FP.BF16.F32.PACK_AB R142, RZ, R142 ;  /* 0x0000008eff8e723e */ /* 0x000fe200000010ff */
[-C--:B------:R-:W-:Y:S01]  /*a0b0*/  FMUL R134, R134, R23.reuse ;  /* 0x0000001786867220 */ /* 0x080fe20000400000 */
[----:B------:R0:W-:Y:S01]  /*a0c0*/  @P5 STG.E.U16 desc[UR58][R6.64+0x10], R140 ;  /* 0x0000108c06005986 */ /* 0x0001e2000c10153a */
[----:B------:R-:W-:Y:S01]  /*a0d0*/  ISETP.GT.AND P5, PT, R3, RZ, P1 ;  /* 0x000000ff0300720c */ /* 0x000fe20000fa4270 */
[----:B------:R-:W-:Y:S01]  /*a0e0*/  FMUL R135, R135, R23 ;  /* 0x0000001787877220 */ /* 0x000fe20000400000 */
[----:B------:R-:W-:Y:S01]  /*a0f0*/  F2FP.BF16.F32.PACK_AB R143, RZ, R143 ;  /* 0x0000008fff8f723e */ /* 0x000fe200000010ff */
[-C--:B------:R-:W-:Y:S01]  /*a100*/  FMUL R120, R120, R23.reuse ;  /* 0x0000001778787220 */ /* 0x080fe20000400000 */
[----:B------:R-:W-:Y:S01]  /*a110*/  F2FP.BF16.F32.PACK_AB R128, RZ, R128 ;  /* 0x00000080ff80723e */ /* 0x000fe200000010ff */
[----:B------:R-:W-:Y:S01]  /*a120*/  FMUL R121, R121, R23 ;  /* 0x0000001779797220 */ /* 0x000fe20000400000 */
[----:B------:R-:W-:Y:S01]  /*a130*/  F2FP.BF16.F32.PACK_AB R129, RZ, R129 ;  /* 0x00000081ff81723e */ /* 0x000fe200000010ff */
[-C--:B------:R-:W-:Y:S01]  /*a140*/  FMUL R122, R122, R23.reuse ;  /* 0x000000177a7a7220 */ /* 0x080fe20000400000 */
[----:B------:R-:W-:Y:S01]  /*a150*/  ISETP.GT.AND P1, PT, R3, 0x8, P1 ;  /* 0x000000080300780c */ /* 0x000fe20000f24270 */
[----:B------:R-:W-:Y:S01]  /*a160*/  FMUL R123, R123, R23 ;  /* 0x000000177b7b7220 */ /* 0x000fe20000400000 */
[----:B------:R-:W-:Y:S01]  /*a170*/  F2FP.BF16.F32.PACK_AB R130, RZ, R130 ;  /* 0x00000082ff82723e */ /* 0x000fe200000010ff */
[--C-:B0-----:R-:W-:Y:S01]  /*a180*/  @P4 IMAD.MOV.U32 R6, RZ, RZ, R10.reuse ;  /* 0x000000ffff064224 */ /* 0x101fe200078e000a */
[----:B------:R-:W-:Y:S01]  /*a190*/  F2FP.BF16.F32.PACK_AB R131, RZ, R131 ;  /* 0x00000083ff83723e */ /* 0x000fe200000010ff */
[--C-:B------:R-:W-:Y:S01]  /*a1a0*/  @P4 IMAD.MOV.U32 R7, RZ, RZ, R11.reuse ;  /* 0x000000ffff074224 */ /* 0x100fe200078e000b */
[----:B------:R-:W-:Y:S01]  /*a1b0*/  F2FP.BF16.F32.PACK_AB R132, RZ, R132 ;  /* 0x00000084ff84723e */ /* 0x000fe200000010ff */
[----:B------:R-:W-:Y:S01]  /*a1c0*/  FMUL R124, R124, R23 ;  /* 0x000000177c7c7220 */ /* 0x000fe20000400000 */
[----:B------:R-:W-:Y:S01]  /*a1d0*/  F2FP.BF16.F32.PACK_AB R133, RZ, R133 ;  /* 0x00000085ff85723e */ /* 0x000fe200000010ff */
[-C--:B------:R-:W-:Y:S01]  /*a1e0*/  FMUL R125, R125, R23.reuse ;  /* 0x000000177d7d7220 */ /* 0x080fe20000400000 */
[----:B------:R0:W-:Y:S01]  /*a1f0*/  @P4 STG.E.U16 desc[UR58][R6.64+0x12], R141 ;  /* 0x0000128d06004986 */ /* 0x0001e2000c10153a */
[----:B------:R-:W-:Y:S01]  /*a200*/  ISETP.GT.AND P4, PT, R3, RZ, P0 ;  /* 0x000000ff0300720c */ /* 0x000fe20000784270 */
[-C--:B------:R-:W-:Y:S01]  /*a210*/  FMUL R126, R126, R23.reuse ;  /* 0x000000177e7e7220 */ /* 0x080fe20000400000 */
[----:B------:R-:W-:Y:S01]  /*a220*/  F2FP.BF16.F32.PACK_AB R134, RZ, R134 ;  /* 0x00000086ff86723e */ /* 0x000fe200000010ff */
[----:B------:R-:W-:Y:S01]  /*a230*/  @P2 STG.E.U16 desc[UR58][R4.64+0x10], R142 ;  /* 0x0000108e04002986 */ /* 0x000fe2000c10153a */
[----:B------:R-:W-:Y:S01]  /*a240*/  ISETP.GT.AND P2, PT, R8, 0x18, PT ;  /* 0x000000180800780c */ /* 0x000fe20003f44270 */
[----:B------:R-:W-:Y:S01]  /*a250*/  FMUL R127, R127, R23 ;  /* 0x000000177f7f7220 */ /* 0x000fe20000400000 */
[----:B------:R-:W-:Y:S01]  /*a260*/  F2FP.BF16.F32.PACK_AB R135, RZ, R135 ;  /* 0x00000087ff87723e */ /* 0x000fe200000010ff */
[----:B------:R-:W-:Y:S01]  /*a270*/  @P3 STG.E.U16 desc[UR58][R4.64+0x12], R143 ;  /* 0x0000128f04003986 */ /* 0x000fe2000c10153a */
[----:B------:R-:W-:Y:S01]  /*a280*/  ISETP.GT.AND P3, PT, R3, 0x8, P0 ;  /* 0x000000080300780c */ /* 0x000fe20000764270 */
[----:B------:R-:W-:Y:S01]  /*a290*/  FMUL R112, R112, R23 ;  /* 0x0000001770707220 */ /* 0x000fe20000400000 */
[----:B------:R-:W-:Y:S01]  /*a2a0*/  ISETP.GT.AND P0, PT, R8, 0x19, PT ;  /* 0x000000190800780c */ /* 0x000fe20003f04270 */
[--C-:B0-----:R-:W-:Y:S01]  /*a2b0*/  @P5 IMAD.MOV.U32 R6, RZ, RZ, R10.reuse ;  /* 0x000000ffff065224 */ /* 0x101fe200078e000a */
[----:B------:R-:W-:Y:S01]  /*a2c0*/  F2FP.BF16.F32.PACK_AB R120, RZ, R120 ;  /* 0x00000078ff78723e */ /* 0x000fe200000010ff */
[--C-:B------:R-:W-:Y:S01]  /*a2d0*/  @P5 IMAD.MOV.U32 R7, RZ, RZ, R11.reuse ;  /* 0x000000ffff075224 */ /* 0x100fe200078e000b */
[----:B------:R-:W-:Y:S01]  /*a2e0*/  F2FP.BF16.F32.PACK_AB R121, RZ, R121 ;  /* 0x00000079ff79723e */ /* 0x000fe200000010ff */
        /* <DEDUP_REMOVED lines=12> */
[----:B------:R-:W-:Y:S01]  /*a3b0*/  F2FP.BF16.F32.PACK_AB R126, RZ, R126 ;  /* 0x0000007eff7e723e */ /* 0x000fe200000010ff */
[----:B------:R-:W-:Y:S01]  /*a3c0*/  FMUL R119, R119, R23 ;  /* 0x0000001777777220 */ /* 0x000fe20000400000 */
[----:B------:R-:W-:Y:S01]  /*a3d0*/  F2FP.BF16.F32.PACK_AB R127, RZ, R127 ;  /* 0x0000007fff7f723e */ /* 0x000fe200000010ff */
        /* <DEDUP_REMOVED lines=8> */
[C---:B------:R-:W-:Y:S01]  /*a460*/  ISETP.GT.AND P4, PT, R3.reuse, RZ, P0 ;  /* 0x000000ff0300720c */ /* 0x040fe20000784270 */
[----:B------:R-:W-:Y:S01]  /*a470*/  FMUL R106, R106, R23 ;  /* 0x000000176a6a7220 */ /* 0x000fe20000400000 */
[----:B------:R-:W-:Y:S01]  /*a480*/  F2FP.BF16.F32.PACK_AB R115, RZ, R115 ;  /* 0x00000073ff73723e */ /* 0x000fe200000010ff */
[----:B------:R-:W-:Y:S01]  /*a490*/  @P1 STG.E.U16 desc[UR58][R4.64+0x20], R130 ;  /* 0x0000208204001986 */ /* 0x000fe2000c10153a */
[----:B------:R-:W-:Y:S01]  /*a4a0*/  ISETP.GT.AND P1, PT, R3, 0x8, P2 ;  /* 0x000000080300780c */ /* 0x000fe20001724270 */
[-C--:B------:R-:W-:Y:S01]  /*a4b0*/  FMUL R107, R107, R23.reuse ;  /* 0x000000176b6b7220 */ /* 0x080fe20000400000 */
[----:B------:R-:W-:Y:S01]  /*a4c0*/  ISETP.GT.AND P2, PT, R8, 0x20, PT ;  /* 0x000000200800780c */ /* 0x000fe20003f44270 */
        /* <DEDUP_REMOVED lines=251> */
[----:B0-----:R-:W-:Y:S01]  /*b480*/  @P4 IMAD.MOV.U32 R6, RZ, RZ, R10 ;  /* 0x000000ffff064224 */ /* 0x001fe200078e000a */
[----:B------:R-:W-:Y:S01]  /*b490*/  F2FP.BF16.F32.PACK_AB R36, RZ, R36 ;  /* 0x00000024ff24723e */ /* 0x000fe200000010ff */
[----:B------:R-:W-:Y:S01]  /*b4a0*/  @P4 IMAD.MOV.U32 R7, RZ, RZ, R11 ;  /* 0x000000ffff074224 */ /* 0x000fe200078e000b */
        /* <DEDUP_REMOVED lines=10> */
[----:B------:R-:W-:Y:S01]  /*b550*/  FMUL R31, R31, R23 ;  /* 0x000000171f1f7220 */ /* 0x000fe20000400000 */
[----:B------:R-:W-:Y:S01]  /*b560*/  ISETP.GT.AND P2, PT, R8, 0x58, PT ;  /* 0x000000580800780c */ /* 0x000fe20003f44270 */
[----:B------:R-:W-:Y:S01]  /*b570*/  @P3 STG.E.U16 desc[UR58][R4.64+0x92], R111 ;  /* 0x0000926f04003986 */ /* 0x000fe2000c10153a */
[----:B------:R-:W-:-:S02]  /*b580*/  ISETP.GT.AND P3, PT, R3, 0x8, P0 ;  /* 0x000000080300780c */ /* 0x000fc40000764270 */
[----:B------:R-:W-:Y:S01]  /*b590*/  ISETP.GT.AND P0, PT, R8, 0x59, PT ;  /* 0x000000590800780c */ /* 0x000fe20003f04270 */
[----:B0-----:R-:W-:Y:S01]  /*b5a0*/  @P5 IMAD.MOV.U32 R6, RZ, RZ, R10 ;  /* 0x000000ffff065224 */ /* 0x001fe200078e000a */
[----:B------:R-:W-:Y:S01]  /*b5b0*/  F2FP.BF16.F32.PACK_AB R24, RZ, R24 ;  /* 0x00000018ff18723e */ /* 0x000fe200000010ff */
[----:B------:R-:W-:Y:S01]  /*b5c0*/  @P5 IMAD.MOV.U32 R7, RZ, RZ, R11 ;  /* 0x000000ffff075224 */ /* 0x000fe200078e000b */
[----:B------:R-:W-:Y:S02]  /*b5d0*/  F2FP.BF16.F32.PACK_AB R25, RZ, R25 ;  /* 0x00000019ff19723e */ /* 0x000fe400000010ff */
[----:B------:R-:W-:Y:S02]  /*b5e0*/  F2FP.BF16.F32.PACK_AB R26, RZ, R26 ;  /* 0x0000001aff1a723e */ /* 0x000fe400000010ff */
[----:B------:R0:W-:Y:S01]  /*b5f0*/  @P5 STG.E.U16 desc[UR58][R6.64+0xa0], R96 ;  /* 0x0000a06006005986 */ /* 0x0001e2000c10153a */
[----:B------:R-:W-:Y:S02]  /*b600*/  ISETP.GT.AND P5, PT, R3, RZ, P2 ;  /* 0x000000ff0300720c */ /* 0x000fe400017a4270 */
[----:B------:R-:W-:-:S02]  /*b610*/  F2FP.BF16.F32.PACK_AB R27, RZ, R27 ;  /* 0x0000001bff1b723e */ /* 0x000fc400000010ff */
[----:B------:R-:W-:Y:S02]  /*b620*/  F2FP.BF16.F32.PACK_AB R28, RZ, R28 ;  /* 0x0000001cff1c723e */ /* 0x000fe400000010ff */
[----:B------:R-:W-:Y:S02]  /*b630*/  F2FP.BF16.F32.PACK_AB R29, RZ, R29 ;  /* 0x0000001dff1d723e */ /* 0x000fe400000010ff */
[----:B------:R-:W-:Y:S02]  /*b640*/  F2FP.BF16.F32.PACK_AB R30, RZ, R30 ;  /* 0x0000001eff1e723e */ /* 0x000fe400000010ff */
[----:B------:R-:W-:Y:S01]  /*b650*/  F2FP.BF16.F32.PACK_AB R31, RZ, R31 ;  /* 0x0000001fff1f723e */ /* 0x000fe200000010ff */
[----:B0-----:R-:W-:Y:S02]  /*b660*/  @P4 IMAD.MOV.U32 R6, RZ, RZ, R10 ;  /* 0x000000ffff064224 */ /* 0x001fe400078e000a */
[----:B------:R-:W-:-:S05]  /*b670*/  @P4 IMAD.MOV.U32 R7, RZ, RZ, R11 ;  /* 0x000000ffff074224 */ /* 0x000fca00078e000b */
[----:B------:R0:W-:Y:S01]  /*b680*/  @P4 STG.E.U16 desc[UR58][R6.64+0xa2], R97 ;  /* 0x0000a26106004986 */ /* 0x0001e2000c10153a */
[----:B------:R-:W-:-:S03]  /*b690*/  ISETP.GT.AND P4, PT, R3, RZ, P0 ;  /* 0x000000ff0300720c */ /* 0x000fc60000784270 */
[----:B------:R-:W-:Y:S01]  /*b6a0*/  @P1 STG.E.U16 desc[UR58][R4.64+0xa0], R98 ;  /* 0x0000a06204001986 */ /* 0x000fe2000c10153a */
[C---:B------:R-:W-:Y:S02]  /*b6b0*/  ISETP.GT.AND P1, PT, R3.reuse, 0x8, P2 ;  /* 0x000000080300780c */ /* 0x040fe40001724270 */
[C---:B------:R-:W-:Y:S01]  /*b6c0*/  ISETP.GT.AND P2, PT, R8.reuse, 0x60, PT ;  /* 0x000000600800780c */ /* 0x040fe20003f44270 */
[----:B------:R-:W-:Y:S01]  /*b6d0*/  @P3 STG.E.U16 desc[UR58][R4.64+0xa2], R99 ;  /* 0x0000a26304003986 */ /* 0x000fe2000c10153a */
[----:B------:R-:W-:Y:S02]  /*b6e0*/  ISETP.GT.AND P3, PT, R3, 0x8, P0 ;  /* 0x000000080300780c */ /* 0x000fe40000764270 */
[----:B------:R-:W-:Y:S01]  /*b6f0*/  ISETP.GT.AND P0, PT, R8, 0x61, PT ;  /* 0x000000610800780c */ /* 0x000fe20003f04270 */
[----:B0-----:R-:W-:Y:S02]  /*b700*/  @P5 IMAD.MOV.U32 R6, RZ, RZ, R10 ;  /* 0x000000ffff065224 */ /* 0x001fe400078e000a */
[----:B------:R-:W-:-:S05]  /*b710*/  @P5 IMAD.MOV.U32 R7, RZ, RZ, R11 ;  /* 0x000000ffff075224 */ /* 0x000fca00078e000b */
[----:B------:R0:W-:Y:S01]  /*b720*/  @P5 STG.E.U16 desc[UR58][R6.64+0xb0], R100 ;  /* 0x0000b06406005986 */ /* 0x0001e2000c10153a */
[----:B------:R-:W-:Y:S01]  /*b730*/  ISETP.GT.AND P5, PT, R3, RZ, P2 ;  /* 0x000000ff0300720c */ /* 0x000fe200017a4270 */
        /* <DEDUP_REMOVED lines=181> */
[C---:B------:R-:W-:Y:S02]  /*c290*/  ISETP.GT.AND P5, PT, R3.reuse, RZ, P2 ;  /* 0x000000ff0300720c */ /* 0x040fe400017a4270 */
[----:B------:R-:W-:Y:S01]  /*c2a0*/  ISETP.GT.AND P2, PT, R3, 0x8, P2 ;  /* 0x000000080300780c */ /* 0x000fe20001744270 */
[----:B0-----:R-:W-:Y:S02]  /*c2b0*/  @P4 IMAD.MOV.U32 R6, RZ, RZ, R10 ;  /* 0x000000ffff064224 */ /* 0x001fe400078e000a */
[----:B------:R-:W-:-:S05]  /*c2c0*/  @P4 IMAD.MOV.U32 R7, RZ, RZ, R11 ;  /* 0x000000ffff074224 */ /* 0x000fca00078e000b */
[----:B------:R0:W-:Y:S01]  /*c2d0*/  @P4 STG.E.U16 desc[UR58][R6.64+0x182], R41 ;  /* 0x0001822906004986 */ /* 0x0001e2000c10153a */
[C---:B------:R-:W-:Y:S02]  /*c2e0*/  ISETP.GT.AND P4, PT, R3.reuse, RZ, P0 ;  /* 0x000000ff0300720c */ /* 0x040fe40000784270 */
[----:B------:R-:W-:Y:S01]  /*c2f0*/  ISETP.GT.AND P0, PT, R3, 0x8, P0 ;  /* 0x000000080300780c */ /* 0x000fe20000704270 */
[----:B------:R-:W-:Y:S01]  /*c300*/  @P1 STG.E.U16 desc[UR58][R4.64+0x180], R42 ;  /* 0x0001802a04001986 */ /* 0x000fe2000c10153a */
[----:B------:R-:W-:-:S03]  /*c310*/  ISETP.GT.AND P1, PT, R8, 0xd1, PT ;  /* 0x000000d10800780c */ /* 0x000fc60003f24270 */
[----:B------:R-:W-:Y:S01]  /*c320*/  @P3 STG.E.U16 desc[UR58][R4.64+0x182], R43 ;  /* 0x0001822b04003986 */ /* 0x000fe2000c10153a */
        /* <DEDUP_REMOVED lines=9> */
[----:B------:R-:W-:Y:S04]  /*c3c0*/  @P2 STG.E.U16 desc[UR58][R4.64+0x190], R46 ;  /* 0x0001902e04002986 */ /* 0x000fe8000c10153a */
[----:B------:R-:W-:Y:S01]  /*c3d0*/  @P0 STG.E.U16 desc[UR58][R4.64+0x192], R47 ;  /* 0x0001922f04000986 */ /* 0x000fe2000c10153a */
[----:B------:R-:W-:Y:S01]  /*c3e0*/  ISETP.GT.AND P0, PT, R3, 0x8, P3 ;  /* 0x000000080300780c */ /* 0x000fe20001f04270 */
[----:B0-----:R-:W-:Y:S02]  /*c3f0*/  @P5 IMAD.MOV.U32 R6, RZ, RZ, R10 ;  /* 0x000000ffff065224 */ /* 0x001fe400078e000a */
[----:B------:R-:W-:-:S05]  /*c400*/  @P5 IMAD.MOV.U32 R7, RZ, RZ, R11 ;  /* 0x000000ffff075224 */ /* 0x000fca00078e000b */
[----:B------:R0:W-:Y:S01]  /*c410*/  @P5 STG.E.U16 desc[UR58][R6.64+0x1a0], R32 ;  /* 0x0001a02006005986 */ /* 0x0001e2000c10153a */
[----:B------:R-:W-:Y:S02]  /*c420*/  ISETP.GT.AND P5, PT, R3, 0x8, P1 ;  /* 0x000000080300780c */ /* 0x000fe40000fa4270 */
[----:B------:R-:W-:-:S04]  /*c430*/  ISETP.GT.AND P1, PT, R8, 0xd9, PT ;  /* 0x000000d90800780c */ /* 0x000fc80003f24270 */
[----:B------:R-:W-:Y:S01]  /*c440*/  ISETP.GT.AND P3, PT, R3, RZ, P1 ;  /* 0x000000ff0300720c */ /* 0x000fe20000f64270 */
[----:B0-----:R-:W-:Y:S02]  /*c450*/  @P4 IMAD.MOV.U32 R6, RZ, RZ, R10 ;  /* 0x000000ffff064224 */ /* 0x001fe400078e000a */
[----:B------:R-:W-:-:S05]  /*c460*/  @P4 IMAD.MOV.U32 R7, RZ, RZ, R11 ;  /* 0x000000ffff074224 */ /* 0x000fca00078e000b */
[----:B------:R0:W-:Y:S01]  /*c470*/  @P4 STG.E.U16 desc[UR58][R6.64+0x1a2], R33 ;  /* 0x0001a22106004986 */ /* 0x0001e2000c10153a */
[----:B------:R-:W-:-:S03]  /*c480*/  ISETP.GT.AND P4, PT, R8, 0xd8, PT ;  /* 0x000000d80800780c */ /* 0x000fc60003f84270 */
[----:B------:R-:W-:Y:S01]  /*c490*/  @P0 STG.E.U16 desc[UR58][R4.64+0x1a0], R34 ;  /* 0x0001a02204000986 */ /* 0x000fe2000c10153a */
[C---:B------:R-:W-:Y:S02]  /*c4a0*/  ISETP.GT.AND P2, PT, R3.reuse, RZ, P4 ;  /* 0x000000ff0300720c */ /* 0x040fe40002744270 */
[C---:B------:R-:W-:Y:S01]  /*c4b0*/  ISETP.GT.AND P4, PT, R3.reuse, 0x8, P4 ;  /* 0x000000080300780c */ /* 0x040fe20002784270 */
[----:B------:R-:W-:Y:S01]  /*c4c0*/  @P5 STG.E.U16 desc[UR58][R4.64+0x1a2], R35 ;  /* 0x0001a22304005986 */ /* 0x000fe2000c10153a */
[----:B------:R-:W-:Y:S02]  /*c4d0*/  ISETP.GT.AND P5, PT, R3, 0x8, P1 ;  /* 0x000000080300780c */ /* 0x000fe40000fa4270 */
[C---:B------:R-:W-:Y:S02]  /*c4e0*/  ISETP.GT.AND P0, PT, R8.reuse, 0xe1, PT ;  /* 0x000000e10800780c */ /* 0x040fe40003f04270 */
[----:B------:R-:W-:-:S05]  /*c4f0*/  ISETP.GT.AND P1, PT, R8, 0xe9, PT ;  /* 0x000000e90800780c */ /* 0x000fca0003f24270 */
[----:B0-----:R-:W-:Y:S02]  /*c500*/  @P2 IMAD.MOV.U32 R6, RZ, RZ, R10 ;  /* 0x000000ffff062224 */ /* 0x001fe400078e000a */
[----:B------:R-:W-:-:S05]  /*c510*/  @P2 IMAD.MOV.U32 R7, RZ, RZ, R11 ;  /* 0x000000ffff072224 */ /* 0x000fca00078e000b */
[----:B------:R0:W-:Y:S01]  /*c520*/  @P2 STG.E.U16 desc[UR58][R6.64+0x1b0], R36 ;  /* 0x0001b02406002986 */ /* 0x0001e2000c10153a */
[----:B------:R-:W-:Y:S01]  /*c530*/  ISETP.GT.AND P2, PT, R8, 0xe8, PT ;  /* 0x000000e80800780c */ /* 0x000fe20003f44270 */
        /* <DEDUP_REMOVED lines=8> */
[C---:B------:R-:W-:Y:S02]  /*c5c0*/  ISETP.GT.AND P5, PT, R3.reuse, RZ, P0 ;  /* 0x000000ff0300720c */ /* 0x040fe400007a4270 */
[----:B------:R-:W-:-:S07]  /*c5d0*/  ISETP.GT.AND P0, PT, R3, 0x8, P0 ;  /* 0x000000080300780c */ /* 0x000fce0000704270 */
        /* <DEDUP_REMOVED lines=10> */
[----:B------:R-:W-:Y:S04]  /*c680*/  @P3 STG.E.U16 desc[UR58][R4.64+0x1c0], R26 ;  /* 0x0001c01a04003986 */ /* 0x000fe8000c10153a */
[----:B------:R-:W-:Y:S06]  /*c690*/  @P0 STG.E.U16 desc[UR58][R4.64+0x1c2], R27 ;  /* 0x0001c21b04000986 */ /* 0x000fec000c10153a */
[----:B0-----:R-:W-:-:S02]  /*c6a0*/  @P5 IMAD.MOV.U32 R6, RZ, RZ, R10 ;  /* 0x000000ffff065224 */ /* 0x001fc400078e000a */
[----:B------:R-:W-:-:S05]  /*c6b0*/  @P5 IMAD.MOV.U32 R7, RZ, RZ, R11 ;  /* 0x000000ffff075224 */ /* 0x000fca00078e000b */
[----:B------:R0:W-:Y:S04]  /*c6c0*/  @P5 STG.E.U16 desc[UR58][R6.64+0x1d0], R28 ;  /* 0x0001d01c06005986 */ /* 0x0001e8000c10153a */
[----:B------:R1:W-:Y:S04]  /*c6d0*/  @P4 STG.E.U16 desc[UR58][R10.64+0x1d2], R29 ;  /* 0x0001d21d0a004986 */ /* 0x0003e8000c10153a */
[----:B------:R1:W-:Y:S01]  /*c6e0*/  @P2 STG.E.U16 desc[UR58][R4.64+0x1d0], R30 ;  /* 0x0001d01e04002986 */ /* 0x0003e2000c10153a */
[----:B0-----:R-:W-:Y:S02]  /*c6f0*/  @P1 IMAD.MOV.U32 R6, RZ, RZ, R4 ;  /* 0x000000ffff061224 */ /* 0x001fe400078e0004 */
[----:B------:R-:W-:-:S05]  /*c700*/  @P1 IMAD.MOV.U32 R7, RZ, RZ, R5 ;  /* 0x000000ffff071224 */ /* 0x000fca00078e0005 */
[----:B------:R1:W-:Y:S02]  /*c710*/  @P1 STG.E.U16 desc[UR58][R6.64+0x1d2], R31 ;  /* 0x0001d21f06001986 */ /* 0x0003e4000c10153a */
.L_x_266:
[----:B------:R-:W-:Y:S05]  /*c720*/  BSYNC B0 ;  /* 0x0000000000007941 */ /* 0x000fea0003800000 */
.L_x_28:
[----:B------:R-:W-:Y:S01]  /*c730*/  ULDC UR4, c[0x0][0xc] ;  /* 0x0000030000047ab9 */ /* 0x000fe20000000800 */
[----:B------:R-:W-:Y:S01]  /*c740*/  ULDC UR5, c[0x0][0x10] ;  /* 0x0000040000057ab9 */ /* 0x000fe20000000800 */
[----:B------:R-:W0:Y:S01]  /*c750*/  LDC R3, c[0x0][0x14] ;  /* 0x00000500ff037b82 */ /* 0x000e220000000800 */
[----:B------:R-:W-:Y:S01]  /*c760*/  UIMAD.WIDE.U32 UR4, UR4, UR5, URZ ;  /* 0x00000005040472a5 */ /* 0x000fe2000f8e003f */
[----:B------:R-:W-:Y:S02]  /*c770*/  IMAD.MOV.U32 R148, RZ, RZ, -0x1 ;  /* 0xffffffffff947424 */ /* 0x000fe400078e00ff */
[----:B------:R-:W-:-:S03]  /*c780*/  IMAD.MOV.U32 R147, RZ, RZ, -0x1 ;  /* 0xffffffffff937424 */ /* 0x000fc600078e00ff */
[----:B0-----:R-:W-:-:S04]  /*c790*/  IMAD.WIDE.U32 R16, R3, UR4, R16 ;  /* 0x0000000403107c25 */ /* 0x001fc8000f8e0010 */
[----:B------:R-:W-:Y:S01]  /*c7a0*/  IMAD R3, R3, UR5, RZ ;  /* 0x0000000503037c24 */ /* 0x000fe2000f8e02ff */
[----:B------:R-:W-:Y:S02]  /*c7b0*/  ULDC.64 UR4, c[0x0][0x650] ;  /* 0x0001940000047ab9 */ /* 0x000fe40000000a00 */
[----:B------:R-:W-:Y:S01]  /*c7c0*/  ISETP.GE.U32.AND P0, PT, R16, UR4, PT ;  /* 0x0000000410007c0c */ /* 0x000fe2000bf06070 */
[--C-:B------:R-:W-:Y:S01]  /*c7d0*/  IMAD.IADD R17, R17, 0x1, R3.reuse ;  /* 0x0000000111117824 */ /* 0x100fe200078e0203 */
[----:B------:R-:W-:-:S04]  /*c7e0*/  PRMT R3, RZ, 0x7610, R3 ;  /* 0x00007610ff037816 */ /* 0x000fc80000000003 */
[----:B------:R-:W-:-:S13]  /*c7f0*/  ISETP.GE.U32.AND.EX P0, PT, R17, UR5, PT, P0 ;  /* 0x0000000511007c0c */ /* 0x000fda000bf06100 */
[----:B------:R-:W-:Y:S05]  /*c800*/  @P0 BRA `(.L_x_267) ;  /* 0x0000000400640947 */ /* 0x000fea0003800000 */
[----:B-1----:R-:W0:Y:S01]  /*c810*/  S2R R12, SR_CTAID.X ;  /* 0x00000000000c7919 */ /* 0x002e220000002500 */
[----:B------:R-:W1:Y:S01]  /*c820*/  LDC.64 R10, c[0x0][0x628] ;  /* 0x00018a00ff0a7b82 */ /* 0x000e620000000a00 */
[----:B------:R-:W-:Y:S01]  /*c830*/  ULDC UR4, c[0x0][0x150] ;  /* 0x0000540000047ab9 */ /* 0x000fe20000000800 */
[----:B------:R-:W-:Y:S01]  /*c840*/  IMAD.MOV.U32 R8, RZ, RZ, R16 ;  /* 0x000000ffff087224 */ /* 0x000fe200078e0010 */
[----:B------:R-:W0:Y:S01]  /*c850*/  S2R R24, SR_CTAID.Y ;  /* 0x0000000000187919 */ /* 0x000e220000002600 */
[----:B------:R-:W-:-:S04]  /*c860*/  IMAD.MOV.U32 R9, RZ, RZ, R17 ;  /* 0x000000ffff097224 */ /* 0x000fc800078e0011 */
[----:B------:R-:W2:Y:S08]  /*c870*/  LDC R21, c[0x0][0x144] ;  /* 0x00005100ff157b82 */ /* 0x000eb00000000800 */
[----:B------:R-:W2:Y:S08]  /*c880*/  LDC R0, c[0x0][0x630] ;  /* 0x00018c00ff007b82 */ /* 0x000eb00000000800 */
[----:B------:R-:W2:Y:S01]  /*c890*/  LDC.64 R14, c[0x0][0x620] ;  /* 0x00018800ff0e7b82 */ /* 0x000ea20000000a00 */
[----:B-1----:R-:W-:-:S04]  /*c8a0*/  ISETP.NE.U32.AND P0, PT, R10, RZ, PT ;  /* 0x000000ff0a00720c */ /* 0x002fc80003f05070 */
[----:B------:R-:W-:Y:S02]  /*c8b0*/  ISETP.NE.AND.EX P0, PT, R11, RZ, PT, P0 ;  /* 0x000000ff0b00720c */ /* 0x000fe40003f05300 */
[----:B0-----:R-:W-:-:S05]  /*c8c0*/  I2FP.F32.U32 R3, R12 ;  /* 0x0000000c00037245 */ /* 0x001fca0000201000 */
[----:B------:R-:W-:-:S04]  /*c8d0*/  FMUL R3, R3, UR4 ;  /* 0x0000000403037c20 */ /* 0x000fc80008400000 */
[----:B------:R0:W1:Y:S02]  /*c8e0*/  F2I.U32.TRUNC.NTZ R20, R3 ;  /* 0x0000000300147305 */ /* 0x000064000020f000 */
[----:B------:R-:W-:Y:S05]  /*c8f0*/  @!P0 BRA `(.L_x_268) ;  /* 0x0000000000288947 */ /* 0x000fea0003800000 */
[----:B0-----:R-:W0:Y:S02]  /*c900*/  LDC R3, c[0x0][0x634] ;  /* 0x00018d00ff037b82 */ /* 0x001e240000000800 */
[----:B0-----:R-:W-:-:S05]  /*c910*/  IADD3 R3, P0, R16, R3, RZ ;  /* 0x0000000310037210 */ /* 0x001fca0007f1e0ff */
[----:B------:R-:W-:-:S04]  /*c920*/  IMAD.X R13, RZ, RZ, R17, P0 ;  /* 0x000000ffff0d7224 */ /* 0x000fc800000e0611 */
[----:B--234-:R-:W-:-:S04]  /*c930*/  IMAD.WIDE.U32 R4, R13, R10, RZ ;  /* 0x0000000a0d047225 */ /* 0x01cfc800078e00ff */
[----:B------:R-:W-:-:S04]  /*c940*/  IMAD.WIDE.U32 R6, P0, R3, R11, R4 ;  /* 0x0000000b03067225 */ /* 0x000fc80007800004 */
[----:B------:R-:W-:-:S04]  /*c950*/  IMAD.WIDE.U32 R4, R3, R10, RZ ;  /* 0x0000000a03047225 */ /* 0x000fc800078e00ff */
[----:B------:R-:W-:Y:S01]  /*c960*/  IMAD.X R9, RZ, RZ, RZ, P0 ;  /* 0x000000ffff097224 */ /* 0x000fe200000e06ff */
[----:B------:R-:W-:Y:S01]  /*c970*/  IADD3 RZ, P0, R5, R6, RZ ;  /* 0x0000000605ff7210 */ /* 0x000fe20007f1e0ff */
[----:B------:R-:W-:-:S04]  /*c980*/  IMAD.MOV.U32 R8, RZ, RZ, R7 ;  /* 0x000000ffff087224 */ /* 0x000fc800078e0007 */
[----:B------:R-:W-:-:S08]  /*c990*/  IMAD.WIDE.U32.X R8, R13, R11, R8, P0 ;  /* 0x0000000b0d087225 */ /* 0x000fd000000e0408 */
.L_x_268:
[----:B------:R-:W3:Y:S01]  /*c9a0*/  LDC.64 R28, c[0x0][0x640] ;  /* 0x00019000ff1c7b82 */ /* 0x000ee20000000a00 */
[-CC-:B--2---:R-:W-:Y:S01]  /*c9b0*/  SHF.R.U64 R147, R8, R0.reuse, R9.reuse ;  /* 0x0000000008937219 */ /* 0x184fe20000001209 */
[----:B-1----:R-:W-:Y:S01]  /*c9c0*/  IMAD.MOV R20, RZ, RZ, -R20 ;  /* 0x000000ffff147224 */ /* 0x002fe200078e0a14 */
[----:B------:R-:W-:Y:S01]  /*c9d0*/  SHF.R.U32.HI R0, RZ, R0, R9 ;  /* 0x00000000ff007219 */ /* 0x000fe20000011609 */
[----:B------:R-:W-:Y:S01]  /*c9e0*/  ULDC UR4, c[0x0][0x154] ;  /* 0x0000550000047ab9 */ /* 0x000fe20000000800 */
[----:B0-----:R-:W-:Y:S01]  /*c9f0*/  IADD3 R3, P0, RZ, -R147, RZ ;  /* 0x80000093ff037210 */ /* 0x001fe20007f1e0ff */
[----:B------:R-:W-:Y:S02]  /*ca00*/  IMAD R21, R21, R20, R12 ;  /* 0x0000001415157224 */ /* 0x000fe400078e020c */
[----:B------:R-:W0:Y:S01]  /*ca10*/  LDC R6, c[0x0][0x618] ;  /* 0x00018600ff067b82 */ /* 0x000e220000000800 */
[----:B------:R-:W-:Y:S02]  /*ca20*/  IMAD.MOV.U32 R7, RZ, RZ, 0x1 ;  /* 0x00000001ff077424 */ /* 0x000fe400078e00ff */
[----:B---34-:R-:W-:-:S04]  /*ca30*/  IMAD.X R5, RZ, RZ, ~R0, P0 ;  /* 0x000000ffff057224 */ /* 0x018fc800000e0e00 */
[-C--:B------:R-:W-:Y:S01]  /*ca40*/  IMAD R0, R5, R14.reuse, RZ ;  /* 0x0000000e05007224 */ /* 0x080fe200078e02ff */
[----:B------:R-:W1:Y:S01]  /*ca50*/  LDC R8, c[0x0][0x608] ;  /* 0x00018200ff087b82 */ /* 0x000e620000000800 */
[----:B------:R-:W-:-:S04]  /*ca60*/  IMAD.WIDE.U32 R4, R3, R14, R16 ;  /* 0x0000000e03047225 */ /* 0x000fc800078e0010 */
[----:B------:R-:W-:Y:S01]  /*ca70*/  IMAD R3, R3, R15, R0 ;  /* 0x0000000f03037224 */ /* 0x000fe200078e0200 */
[----:B------:R-:W-:Y:S02]  /*ca80*/  I2FP.F32.U32 R0, R24 ;  /* 0x0000001800007245 */ /* 0x000fe40000201000 */
[----:B------:R-:W2:Y:S01]  /*ca90*/  LDC R26, c[0x0][0x658] ;  /* 0x00019600ff1a7b82 */ /* 0x000ea20000000800 */
[----:B------:R-:W-:Y:S01]  /*caa0*/  IMAD.IADD R3, R5, 0x1, R3 ;  /* 0x0000000105037824 */ /* 0x000fe200078e0203 */
[----:B------:R-:W-:Y:S01]  /*cab0*/  ISETP.NE.U32.AND P0, PT, R28, RZ, PT ;  /* 0x000000ff1c00720c */ /* 0x000fe20003f05070 */
[----:B------:R-:W-:Y:S01]  /*cac0*/  FMUL R0, R0, UR4 ;  /* 0x0000000400007c20 */ /* 0x000fe20008400000 */
[----:B------:R-:W-:Y:S02]  /*cad0*/  IMAD.MOV.U32 R5, RZ, RZ, -0x1 ;  /* 0xffffffffff057424 */ /* 0x000fe400078e00ff */
[----:B------:R-:W-:Y:S01]  /*cae0*/  ISETP.NE.AND.EX P0, PT, R29, RZ, PT, P0 ;  /* 0x000000ff1d00720c */ /* 0x000fe20003f05300 */
[----:B------:R3:W4:Y:S01]  /*caf0*/  F2I.U32.TRUNC.NTZ R13, R0 ;  /* 0x00000000000d7305 */ /* 0x000722000020f000 */
[----:B------:R-:W3:Y:S01]  /*cb00*/  LDC R15, c[0x0][0x148] ;  /* 0x00005200ff0f7b82 */ /* 0x000ee20000000800 */
[----:B0-----:R-:W-:-:S02]  /*cb10*/  SHF.R.U64 R12, R4, R6, R3 ;  /* 0x00000006040c7219 */ /* 0x001fc40000001203 */
[----:B------:R-:W-:-:S05]  /*cb20*/  SHF.R.U32.HI R3, RZ, R6, R3 ;  /* 0x00000006ff037219 */ /* 0x000fca0000011603 */
[----:B------:R-:W0:Y:S01]  /*cb30*/  LDC R20, c[0x0][0x600] ;  /* 0x00018000ff147b82 */ /* 0x000e220000000800 */
[-CC-:B-1----:R-:W-:Y:S02]  /*cb40*/  SHF.R.U64 R10, R12, R8.reuse, R3.reuse ;  /* 0x000000080c0a7219 */ /* 0x182fe40000001203 */
[----:B------:R-:W-:-:S05]  /*cb50*/  SHF.R.U32.HI R3, RZ, R8, R3 ;  /* 0x00000008ff037219 */ /* 0x000fca0000011603 */
[----:B------:R-:W1:Y:S01]  /*cb60*/  LDC R27, c[0x0][0x648] ;  /* 0x00019200ff1b7b82 */ /* 0x000e620000000800 */
[-C--:B--2---:R-:W-:Y:S02]  /*cb70*/  SHF.L.U32 R4, R5, R26.reuse, RZ ;  /* 0x0000001a05047219 */ /* 0x084fe400000006ff */
[-CC-:B------:R-:W-:Y:S02]  /*cb80*/  SHF.R.U64 R14, R10, R26.reuse, R3.reuse ;  /* 0x0000001a0a0e7219 */ /* 0x180fe40000001203 */
[----:B------:R-:W-:Y:S02]  /*cb90*/  SHF.R.U32.HI R5, RZ, R26, R3 ;  /* 0x0000001aff057219 */ /* 0x000fe40000011603 */
[----:B------:R-:W-:Y:S01]  /*cba0*/  LOP3.LUT R25, RZ, R4, RZ, 0x33, !PT ;  /* 0x00000004ff197212 */ /* 0x000fe200078e33ff */
[----:B------:R-:W2:Y:S01]  /*cbb0*/  LDC R30, c[0x0][0x638] ;  /* 0x00018e00ff1e7b82 */ /* 0x000ea20000000800 */
[----:B------:R-:W-:Y:S01]  /*cbc0*/  SHF.L.U32 R26, R7, R26, RZ ;  /* 0x0000001a071a7219 */ /* 0x000fe200000006ff */
[----:B------:R-:W-:-:S06]  /*cbd0*/  IMAD.MOV.U32 R4, RZ, RZ, R14 ;  /* 0x000000ffff047224 */ /* 0x000fcc00078e000e */
[----:B------:R-:W0:Y:S01]  /*cbe0*/  LDC R31, c[0x0][0x610] ;  /* 0x00018400ff1f7b82 */ /* 0x000e220000000800 */
[----:B----4-:R-:W-:Y:S05]  /*cbf0*/  @!P0 BRA `(.L_x_269) ;  /* 0x0000000000288947 */ /* 0x010fea0003800000 */
[----:B------:R-:W4:Y:S02]  /*cc00*/  LDC R3, c[0x0][0x64c] ;  /* 0x00019300ff037b82 */ /* 0x000f240000000800 */
[----:B----4-:R-:W-:-:S05]  /*cc10*/  IADD3 R3, P0, R14, R3, RZ ;  /* 0x000000030e037210 */ /* 0x010fca0007f1e0ff */
        /* <DEDUP_REMOVED lines=8> */
.L_x_269:
[----:B------:R-:W-:Y:S01]  /*cca0*/  ISETP.NE.AND P0, PT, R2, 0x1, PT ;  /* 0x000000010200780c */ /* 0x000fe20003f05270 */
[----:B0-----:R-:W-:Y:S01]  /*ccb0*/  VIADD R7, R20, 0xffffffff ;  /* 0xffffffff14077836 */ /* 0x001fe20000000000 */
[----:B-1-3--:R-:W-:Y:S01]  /*ccc0*/  SHF.R.U64 R0, R4, R27, R5 ;  /* 0x0000001b04007219 */ /* 0x00afe20000001205 */
[----:B------:R-:W-:Y:S01]  /*ccd0*/  IMAD.MOV R13, RZ, RZ, -R13 ;  /* 0x000000ffff0d7224 */ /* 0x000fe200078e0a0d */
[----:B------:R-:W-:Y:S01]  /*cce0*/  LOP3.LUT R5, R10, R25, RZ, 0xc0, !PT ;  /* 0x000000190a057212 */ /* 0x000fe200078ec0ff */
[----:B------:R-:W-:Y:S01]  /*ccf0*/  IMAD.MOV.U32 R4, RZ, RZ, 0x1 ;  /* 0x00000001ff047424 */ /* 0x000fe200078e00ff */
[----:B------:R-:W-:Y:S01]  /*cd00*/  LOP3.LUT R12, R12, R7, RZ, 0xc0, !PT ;  /* 0x000000070c0c7212 */ /* 0x000fe200078ec0ff */
[----:B------:R-:W-:Y:S02]  /*cd10*/  IMAD.MOV R3, RZ, RZ, -R0 ;  /* 0x000000ffff037224 */ /* 0x000fe400078e0a00 */
[----:B------:R-:W-:Y:S02]  /*cd20*/  IMAD R0, R26, R0, R5 ;  /* 0x000000001a007224 */ /* 0x000fe400078e0205 */
[----:B--2---:R-:W-:-:S02]  /*cd30*/  IMAD R3, R3, R30, R14 ;  /* 0x0000001e03037224 */ /* 0x004fc400078e020e */
[----:B------:R-:W-:Y:S02]  /*cd40*/  @P0 IMAD R21, R15, R13, R24 ;  /* 0x0000000d0f150224 */ /* 0x000fe400078e0218 */
[----:B------:R-:W-:Y:S01]  /*cd50*/  IMAD R5, R3, R20, R12 ;  /* 0x0000001403057224 */ /* 0x000fe200078e020c */
[----:B------:R-:W-:Y:S01]  /*cd60*/  PRMT R3, R4, 0x7610, R3 ;  /* 0x0000761004037816 */ /* 0x000fe20000000003 */
[----:B------:R-:W-:-:S05]  /*cd70*/  IMAD R0, R0, R31, R21 ;  /* 0x0000001f00007224 */ /* 0x000fca00078e0215 */
[----:B------:R-:W-:Y:S02]  /*cd80*/  SEL R148, R5, R0, !P0 ;  /* 0x0000000005947207 */ /* 0x000fe40004000000 */
[----:B------:R-:W-:-:S07]  /*cd90*/  SEL R0, R0, R5, !P0 ;  /* 0x0000000500007207 */ /* 0x000fce0004000000 */
.L_x_267:
[----:B------:R-:W-:Y:S01]  /*cda0*/  LOP3.LUT P0, RZ, R3, 0xff, RZ, 0xc0, !PT ;  /* 0x000000ff03ff7812 */ /* 0x000fe2000780c0ff */
[----:B-----5:R-:W-:-:S12]  /*cdb0*/  IMAD.MOV.U32 R146, RZ, RZ, R0 ;  /* 0x000000ffff927224 */ /* 0x020fd800078e0000 */
[----:B------:R-:W-:Y:S05]  /*cdc0*/  @P0 BRA `(.L_x_270) ;  /* 0xffffff4000580947 */ /* 0x000fea000383ffff */
[----:B------:R-:W-:Y:S05]  /*cdd0*/  EXIT ;  /* 0x000000000000794d */ /* 0x000fea0003800000 */
.L_x_3:
[----:B0-----:R-:W-:Y:S01]  /*cde0*/  ULDC.64 UR4, c[0x0][0x650] ;  /* 0x0001940000047ab9 */ /* 0x001fe20000000a00 */
        /* <DEDUP_REMOVED lines=25> */
.L_x_272:
[--C-:B------:R-:W-:Y:S01]  /*cf80*/  SHF.R.U64 R12, R10, R14, R11.reuse ;  /* 0x0000000e0a0c7219 */ /* 0x100fe2000000120b */
[----:B------:R-:W0:Y:S01]  /*cf90*/  LDC R22, c[0x0][0x618] ;  /* 0x00018600ff167b82 */ /* 0x000e220000000800 */
[----:B------:R-:W-:Y:S01]  /*cfa0*/  I2FP.F32.U32 R6, R4 ;  /* 0x0000000400067245 */ /* 0x000fe20000201000 */
[----:B------:R-:W-:Y:S01]  /*cfb0*/  ULDC UR4, c[0x0][0x150] ;  /* 0x0000540000047ab9 */ /* 0x000fe20000000800 */
[----:B------:R-:W-:Y:S02]  /*cfc0*/  SHF.R.U32.HI R5, RZ, R14, R11 ;  /* 0x0000000eff057219 */ /* 0x000fe4000001160b */
[----:B------:R-:W-:Y:S01]  /*cfd0*/  IADD3 R9, P0, RZ, -R12, RZ ;  /* 0x8000000cff097210 */ /* 0x000fe20007f1e0ff */
[----:B------:R-:W-:Y:S01]  /*cfe0*/  FMUL R11, R6, UR4 ;  /* 0x00000004060b7c20 */ /* 0x000fe20008400000 */
[----:B------:R-:W-:Y:S01]  /*cff0*/  ULDC UR4, c[0x0][0x154] ;  /* 0x0000550000047ab9 */ /* 0x000fe20000000800 */
[----:B------:R-:W1:Y:S02]  /*d000*/  LDC.64 R24, c[0x0][0x640] ;  /* 0x00019000ff187b82 */ /* 0x000e640000000a00 */
[----:B------:R-:W-:-:S02]  /*d010*/  IMAD.X R5, RZ, RZ, ~R5, P0 ;  /* 0x000000ffff057224 */ /* 0x000fc400000e0e05 */
[----:B------:R-:W2:Y:S01]  /*d020*/  F2I.U32.TRUNC.NTZ R11, R11 ;  /* 0x0000000b000b7305 */ /* 0x000ea2000020f000 */
[----:B------:R-:W-:-:S03]  /*d030*/  IMAD.WIDE.U32 R6, R9, R20, R16 ;  /* 0x0000001409067225 */ /* 0x000fc600078e0010 */
[----:B------:R-:W3:Y:S01]  /*d040*/  LDC R13, c[0x0][0x144] ;  /* 0x00005100ff0d7b82 */ /* 0x000ee20000000800 */
[----:B------:R-:W-:-:S04]  /*d050*/  IMAD R8, R5, R20, RZ ;  /* 0x0000001405087224 */ /* 0x000fc800078e02ff */
[----:B------:R-:W-:Y:S02]  /*d060*/  IMAD R5, R9, R21, R8 ;  /* 0x0000001509057224 */ /* 0x000fe400078e0208 */
[----:B------:R-:W-:Y:S01]  /*d070*/  IMAD.MOV.U32 R8, RZ, RZ, -0x1 ;  /* 0xffffffffff087424 */ /* 0x000fe200078e00ff */
[----:B------:R-:W4:Y:S01]  /*d080*/  LDC R14, c[0x0][0x608] ;  /* 0x00018200ff0e7b82 */ /* 0x000f220000000800 */
[----:B------:R-:W-:Y:S01]  /*d090*/  IMAD.IADD R5, R7, 0x1, R5 ;  /* 0x0000000107057824 */ /* 0x000fe200078e0205 */
[----:B------:R-:W-:-:S04]  /*d0a0*/  I2FP.F32.U32 R7, R3 ;  /* 0x0000000300077245 */ /* 0x000fc80000201000 */
[-C--:B0-----:R-:W-:Y:S01]  /*d0b0*/  SHF.R.U64 R10, R6, R22.reuse, R5 ;  /* 0x00000016060a7219 */ /* 0x081fe20000001205 */
[----:B--2---:R-:W-:Y:S01]  /*d0c0*/  IMAD.MOV R6, RZ, RZ, -R11 ;  /* 0x000000ffff067224 */ /* 0x004fe200078e0a0b */
[----:B------:R-:W0:Y:S01]  /*d0d0*/  LDC R9, c[0x0][0x658] ;  /* 0x00019600ff097b82 */ /* 0x000e220000000800 */
[----:B-1----:R-:W-:Y:S01]  /*d0e0*/  ISETP.NE.U32.AND P0, PT, R24, RZ, PT ;  /* 0x000000ff1800720c */ /* 0x002fe20003f05070 */
[----:B------:R-:W-:Y:S01]  /*d0f0*/  FMUL R7, R7, UR4 ;  /* 0x0000000407077c20 */ /* 0x000fe20008400000 */
[----:B------:R-:W-:Y:S02]  /*d100*/  SHF.R.U32.HI R5, RZ, R22, R5 ;  /* 0x00000016ff057219 */ /* 0x000fe40000011605 */
[----:B------:R-:W-:-:S03]  /*d110*/  ISETP.NE.AND.EX P0, PT, R25, RZ, PT, P0 ;  /* 0x000000ff1900720c */ /* 0x000fc60003f05300 */
[----:B------:R-:W1:Y:S01]  /*d120*/  LDC R20, c[0x0][0x148] ;  /* 0x00005200ff147b82 */ /* 0x000e620000000800 */
[----:B---3--:R-:W-:Y:S02]  /*d130*/  IMAD R23, R13, R6, R4 ;  /* 0x000000060d177224 */ /* 0x008fe400078e0204 */
[----:B------:R-:W-:-:S05]  /*d140*/  IMAD.MOV.U32 R6, RZ, RZ, 0x1 ;  /* 0x00000001ff067424 */ /* 0x000fca00078e00ff */
[----:B------:R-:W2:Y:S01]  /*d150*/  LDC R21, c[0x0][0x600] ;  /* 0x00018000ff157b82 */ /* 0x000ea20000000800 */
[-CC-:B----4-:R-:W-:Y:S02]  /*d160*/  SHF.R.U64 R13, R10, R14.reuse, R5.reuse ;  /* 0x0000000e0a0d7219 */ /* 0x190fe40000001205 */
[----:B------:R-:W-:Y:S02]  /*d170*/  SHF.R.U32.HI R4, RZ, R14, R5 ;  /* 0x0000000eff047219 */ /* 0x000fe40000011605 */
[----:B------:R3:W4:Y:S03]  /*d180*/  F2I.U32.TRUNC.NTZ R14, R7 ;  /* 0x00000007000e7305 */ /* 0x000726000020f000 */
[----:B------:R-:W1:Y:S01]  /*d190*/  LDC R26, c[0x0][0x648] ;  /* 0x00019200ff1a7b82 */ /* 0x000e620000000800 */
[-C--:B0-----:R-:W-:Y:S02]  /*d1a0*/  SHF.R.U64 R15, R13, R9.reuse, R4 ;  /* 0x000000090d0f7219 */ /* 0x081fe40000001204 */
[----:B------:R-:W-:-:S02]  /*d1b0*/  SHF.L.U32 R8, R8, R9, RZ ;  /* 0x0000000908087219 */ /* 0x000fc400000006ff */
[-C--:B------:R-:W-:Y:S01]  /*d1c0*/  SHF.R.U32.HI R5, RZ, R9.reuse, R4 ;  /* 0x00000009ff057219 */ /* 0x080fe20000011604 */
[----:B------:R-:W-:Y:S01]  /*d1d0*/  IMAD.MOV.U32 R4, RZ, RZ, R15 ;  /* 0x000000ffff047224 */ /* 0x000fe200078e000f */
[----:B------:R-:W-:Y:S01]  /*d1e0*/  SHF.L.U32 R22, R6, R9, RZ ;  /* 0x0000000906167219 */ /* 0x000fe200000006ff */
[----:B------:R-:W0:Y:S01]  /*d1f0*/  LDC R27, c[0x0][0x638] ;  /* 0x00018e00ff1b7b82 */ /* 0x000e220000000800 */
[----:B------:R-:W-:-:S07]  /*d200*/  LOP3.LUT R28, RZ, R8, RZ, 0x33, !PT ;  /* 0x00000008ff1c7212 */ /* 0x000fce00078e33ff */
        /* <DEDUP_REMOVED lines=12> */
.L_x_273:
[----:B------:R-:W-:Y:S01]  /*d2d0*/  ISETP.NE.AND P0, PT, R2, 0x1, PT ;  /* 0x000000010200780c */ /* 0x000fe20003f05270 */
[----:B--2---:R-:W-:Y:S01]  /*d2e0*/  VIADD R7, R21, 0xffffffff ;  /* 0xffffffff15077836 */ /* 0x004fe20000000000 */
[----:B-1----:R-:W-:Y:S01]  /*d2f0*/  SHF.R.U64 R5, R4, R26, R5 ;  /* 0x0000001a04057219 */ /* 0x002fe20000001205 */
[----:B------:R-:W-:Y:S01]  /*d300*/  IMAD.MOV R14, RZ, RZ, -R14 ;  /* 0x000000ffff0e7224 */ /* 0x000fe200078e0a0e */
[----:B------:R-:W-:Y:S01]  /*d310*/  LOP3.LUT R4, R13, R28, RZ, 0xc0, !PT ;  /* 0x0000001c0d047212 */ /* 0x000fe200078ec0ff */
[----:B------:R-:W-:Y:S01]  /*d320*/  IMAD.MOV.U32 R8, RZ, RZ, R12 ;  /* 0x000000ffff087224 */ /* 0x000fe200078e000c */
[----:B------:R-:W-:Y:S01]  /*d330*/  LOP3.LUT R10, R10, R7, RZ, 0xc0, !PT ;  /* 0x000000070a0a7212 */ /* 0x000fe200078ec0ff */
[----:B------:R-:W-:Y:S02]  /*d340*/  IMAD.MOV R6, RZ, RZ, -R5 ;  /* 0x000000ffff067224 */ /* 0x000fe400078e0a05 */
[----:B------:R-:W-:-:S04]  /*d350*/  IMAD R4, R22, R5, R4 ;  /* 0x0000000516047224 */ /* 0x000fc800078e0204 */
[----:B------:R-:W-:Y:S02]  /*d360*/  @P0 IMAD R23, R20, R14, R3 ;  /* 0x0000000e14170224 */ /* 0x000fe400078e0203 */
[----:B0-----:R-:W-:Y:S02]  /*d370*/  IMAD R3, R6, R27, R15 ;  /* 0x0000001b06037224 */ /* 0x001fe400078e020f */
[----:B------:R-:W-:Y:S02]  /*d380*/  IMAD R7, R4, R29, R23 ;  /* 0x0000001d04077224 */ /* 0x000fe400078e0217 */
[----:B------:R-:W-:Y:S02]  /*d390*/  IMAD R4, R3, R21, R10 ;  /* 0x0000001503047224 */ /* 0x000fe400078e020a */
[----:B------:R-:W-:-:S03]  /*d3a0*/  IMAD.MOV.U32 R6, RZ, RZ, 0x1 ;  /* 0x00000001ff067424 */ /* 0x000fc600078e00ff */
[----:B------:R-:W-:Y:S02]  /*d3b0*/  SEL R9, R4, R7, !P0 ;  /* 0x0000000704097207 */ /* 0x000fe40004000000 */
[----:B------:R-:W-:-:S07]  /*d3c0*/  SEL R7, R7, R4, !P0 ;  /* 0x0000000407077207 */ /* 0x000fce0004000000 */
.L_x_271:
[----:B------:R-:W-:-:S08]  /*d3d0*/  NOP ;  /* 0x0000000000007918 */ /* 0x000fd00000000000 */
[----:B------:R-:W0:-:S00]  /*d3e0*/  USETMAXREG.DEALLOC.CTAPOOL 0x28 ;  /* 0x00000028000079c8 */ /* 0x000e0000080e0500 */
[----:B0-----:R-:W-:-:S13]  /*d3f0*/  ISETP.NE.AND P0, PT, R0, RZ, PT ;  /* 0x000000ff0000720c */ /* 0x001fda0003f05270 */
[----:B------:R-:W-:Y:S05]  /*d400*/  @P0 EXIT ;  /* 0x000000000000094d */ /* 0x000fea0003800000 */
[----:B------:R-:W-:Y:S01]  /*d410*/  LOP3.LUT P0, RZ, R6, 0xff, RZ, 0xc0, !PT ;  /* 0x000000ff06ff7812 */ /* 0x000fe2000780c0ff */
[----:B------:R-:W-:Y:S02]  /*d420*/  IMAD.MOV.U32 R3, RZ, RZ, 0x1 ;  /* 0x00000001ff037424 */ /* 0x000fe400078e00ff */
[----:B------:R-:W-:-:S10]  /*d430*/  IMAD.MOV.U32 R0, RZ, RZ, RZ ;  /* 0x000000ffff007224 */ /* 0x000fd400078e00ff */
[----:B------:R-:W-:Y:S05]  /*d440*/  @!P0 BRA `(.L_x_274) ;  /* 0x0000000c00348947 */ /* 0x000fea0003800000 */
[----:B------:R-:W0:Y:S01]  /*d450*/  LDC R0, c[0x0][0x28c] ;  /* 0x0000a300ff007b82 */ /* 0x000e220000000800 */
[----:B------:R-:W-:Y:S01]  /*d460*/  ULDC UR5, c[0x0][0x600] ;  /* 0x0001800000057ab9 */ /* 0x000fe20000000800 */
[----:B------:R-:W-:Y:S01]  /*d470*/  ULDC UR4, c[0x0][0xc] ;  /* 0x0000030000047ab9 */ /* 0x000fe20000000800 */
[----:B------:R-:W-:Y:S01]  /*d480*/  UIADD3 UR16, UR5, -0x1, URZ ;  /* 0xffffffff05107890 */ /* 0x000fe2000fffe03f */
[C---:B------:R-:W-:Y:S01]  /*d490*/  LOP3.LUT P2, RZ, R18.reuse, 0x7f, RZ, 0xc0, !PT ;  /* 0x0000007f12ff7812 */ /* 0x040fe2000784c0ff */
[----:B------:R-:W-:Y:S01]  /*d4a0*/  ULDC UR6, c[0x0][0x658] ;  /* 0x0001960000067ab9 */ /* 0x000fe20000000800 */
[----:B------:R-:W-:Y:S01]  /*d4b0*/  ULDC UR5, c[0x0][0x10] ;  /* 0x0000040000057ab9 */ /* 0x000fe20000000800 */
[----:B------:R-:W-:Y:S01]  /*d4c0*/  UMOV UR7, 0xffffffff ;  /* 0xffffffff00077882 */ /* 0x000fe20000000000 */
[----:B------:R-:W-:Y:S01]  /*d4d0*/  UMOV UR8, 0x1 ;  /* 0x0000000100087882 */ /* 0x000fe20000000000 */
[----:B------:R-:W-:Y:S01]  /*d4e0*/  UIMAD.WIDE.U32 UR4, UR4, UR5, URZ ;  /* 0x00000005040472a5 */ /* 0x000fe2000f8e003f */
[----:B------:R-:W-:Y:S01]  /*d4f0*/  LOP3.LUT P0, RZ, R18, 0x1f, RZ, 0xc0, !PT ;  /* 0x0000001f12ff7812 */ /* 0x000fe2000780c0ff */
[----:B------:R-:W-:Y:S01]  /*d500*/  USHF.L.U32 UR7, UR7, UR6, URZ ;  /* 0x0000000607077299 */ /* 0x000fe2000800063f */
[----:B------:R-:W-:Y:S01]  /*d510*/  BSSY B0, `(.L_x_274) ;  /* 0x00000c0000007945 */ /* 0x000fe20003800000 */
[----:B------:R-:W-:Y:S01]  /*d520*/  USHF.L.U32 UR18, UR8, UR6, URZ ;  /* 0x0000000608127299 */ /* 0x000fe2000800063f */
[----:B------:R-:W-:Y:S01]  /*d530*/  IMAD.MOV.U32 R11, RZ, RZ, 0x1 ;  /* 0x00000001ff0b7424 */ /* 0x000fe200078e00ff */
[----:B------:R-:W-:Y:S01]  /*d540*/  LOP3.LUT R18, R19, 0x2, RZ, 0xfc, !PT ;  /* 0x0000000213127812 */ /* 0x000fe200078efcff */
[----:B------:R-:W-:Y:S01]  /*d550*/  ULDC UR6, c[0x0][0x14] ;  /* 0x0000050000067ab9 */ /* 0x000fe20000000800 */
[----:B------:R-:W-:Y:S01]  /*d560*/  PLOP3.LUT P0, PT, P0, P2, PT, 0x8a, 0x0 ;  /* 0x000000000000781c */ /* 0x000fe20000705172 */
[----:B------:R-:W-:-:S02]  /*d570*/  UIMAD.WIDE.U32 UR20, UR4, UR6, URZ ;  /* 0x00000006041472a5 */ /* 0x000fc4000f8e003f */
[----:B------:R-:W-:Y:S02]  /*d580*/  UIMAD UR13, UR5, UR6, URZ ;  /* 0x00000006050d72a4 */ /* 0x000fe4000f8e023f */
[----:B------:R-:W-:Y:S01]  /*d590*/  ULOP3.LUT UR17, URZ, UR7, URZ, 0x33, !UPT ;  /* 0x000000073f117292 */ /* 0x000fe2000f8e333f */
[----:B0-----:R-:W-:Y:S01]  /*d5a0*/  VIADD R0, R0, 0x3f ;  /* 0x0000003f00007836 */ /* 0x001fe20000000000 */
[----:B------:R-:W-:Y:S01]  /*d5b0*/  UIADD3 UR13, UR21, UR13, URZ ;  /* 0x0000000d150d7290 */ /* 0x000fe2000fffe03f */
[----:B------:R-:W-:-:S03]  /*d5c0*/  ULDC.64 UR22, c[0x0][0x198] ;  /* 0x0000660000167ab9 */ /* 0x000fc60000000a00 */
[----:B------:R-:W-:-:S04]  /*d5d0*/  SHF.R.S32.HI R3, RZ, 0x1f, R0 ;  /* 0x0000001fff037819 */ /* 0x000fc80000011400 */
[----:B------:R-:W-:Y:S01]  /*d5e0*/  LEA.HI R3, R3, R0, RZ, 0x6 ;  /* 0x0000000003037211 */ /* 0x000fe200078f30ff */
[----:B------:R-:W-:-:S03]  /*d5f0*/  IMAD.MOV.U32 R0, RZ, RZ, RZ ;  /* 0x000000ffff007224 */ /* 0x000fc600078e00ff */
[----:B------:R-:W-:Y:S01]  /*d600*/  SHF.R.S32.HI R13, RZ, 0x6, R3 ;  /* 0x00000006ff0d7819 */ /* 0x000fe20000011403 */
[----:B------:R-:W-:-:S04]  /*d610*/  IMAD.MOV.U32 R3, RZ, RZ, 0x1 ;  /* 0x00000001ff037424 */ /* 0x000fc800078e00ff */
[----:B------:R-:W-:-:S07]  /*d620*/  VIADD R10, R13, 0x1 ;  /* 0x000000010d0a7836 */ /* 0x000fce0000000000 */
.L_x_286:
[----:B------:R-:W-:-:S03]  /*d630*/  UMOV UR4, 0xffffffff ;  /* 0xffffffff00047882 */ /* 0x000fc60000000000 */
[----:B------:R-:W-:Y:S05]  /*d640*/  BRA.DIV UR4, `(.L_x_275) ;  /* 0x0000000e04a07947 */ /* 0x000fea000b800000 */
[----:B------:R-:W-:-:S13]  /*d650*/  ELECT P6, URZ, PT ;  /* 0x00000000003f782f */ /* 0x000fda00038c0000 */
.L_x_297:
[----:B------:R-:W0:Y:S01]  /*d660*/  LDC R4, c[0x0][0x28c] ;  /* 0x0000a300ff047b82 */ /* 0x000e220000000800 */
[----:B------:R-:W-:Y:S01]  /*d670*/  BSSY B1, `(.L_x_276) ;  /* 0x0000037000017945 */ /* 0x000fe20003800000 */
[----:B0-----:R-:W-:-:S13]  /*d680*/  ISETP.LT.OR P6, PT, R4, 0x1, !P6 ;  /* 0x000000010400780c */ /* 0x001fda00077c1670 */
[----:B------:R-:W-:Y:S05]  /*d690*/  @P6 BRA `(.L_x_277) ;  /* 0x0000000000d06947 */ /* 0x000fea0003800000 */
[----:B------:R-:W-:Y:S02]  /*d6a0*/  IMAD R14, R9, 0xf0, RZ ;  /* 0x000000f0090e7824 */ /* 0x000fe400078e02ff */
[----:B------:R-:W-:Y:S02]  /*d6b0*/  IMAD.SHL.U32 R15, R7, 0x80, RZ ;  /* 0x00000080070f7824 */ /* 0x000fe400078e00ff */
[----:B------:R-:W-:Y:S02]  /*d6c0*/  IMAD.MOV.U32 R20, RZ, RZ, RZ ;  /* 0x000000ffff147224 */ /* 0x000fe400078e00ff */
[----:B------:R-:W-:Y:S02]  /*d6d0*/  IMAD.MOV.U32 R4, RZ, RZ, R10 ;  /* 0x000000ffff047224 */ /* 0x000fe400078e000a */
[----:B------:R-:W-:Y:S02]  /*d6e0*/  IMAD.MOV.U32 R5, RZ, RZ, R3 ;  /* 0x000000ffff057224 */ /* 0x000fe400078e0003 */
[----:B------:R-:W-:-:S07]  /*d6f0*/  IMAD.MOV.U32 R6, RZ, RZ, R0 ;  /* 0x000000ffff067224 */ /* 0x000fce00078e0000 */
.L_x_281:
[----:B------:R-:W0:Y:S01]  /*d700*/  S2R R12, SR_CgaCtaId ;  /* 0x00000000000c7919 */ /* 0x000e220000008800 */
[----:B------:R-:W-:Y:S01]  /*d710*/  MOV R7, 0x400 ;  /* 0x0000040000077802 */ /* 0x000fe20000000f00 */
[----:B------:R-:W1:Y:S03]  /*d720*/  @!P2 LDC R9, c[0x0][0x500] ;  /* 0x00014000ff09ab82 */ /* 0x000e660000000800 */
[----:B0-----:R-:W-:Y:S02]  /*d730*/  LEA R21, R12, R7, 0x18 ;  /* 0x000000070c157211 */ /* 0x001fe400078ec0ff */
[----:B------:R-:W-:-:S03]  /*d740*/  SHF.L.U32 R7, R5, 0x1f, RZ ;  /* 0x0000001f05077819 */ /* 0x000fc600000006ff */
[----:B------:R-:W-:-:S04]  /*d750*/  IMAD R12, R6, 0x8, R21 ;  /* 0x00000008060c7824 */ /* 0x000fc800078e0215 */
[----:B------:R-:W0:Y:S02]  /*d760*/  SYNCS.PHASECHK.TRANS64.TRYWAIT P1, [R12+URZ+0x20], R7 ;  /* 0x000020070c0075a7 */ /* 0x000e24000802017f */
[----:B01----:R-:W-:Y:S05]  /*d770*/  @!P1 BRA `(.L_x_278) ;  /* 0x0000000c00749947 */ /* 0x003fea0003800000 */
.L_x_298:
[----:B0-----:R-:W-:Y:S01]  /*d780*/  PRMT R7, R18, 0x9910, RZ ;  /* 0x0000991012077816 */ /* 0x001fe200000000ff */
[----:B------:R0:W-:Y:S03]  /*d790*/  @!P2 SYNCS.ARRIVE.TRANS64 RZ, [R12+URZ], R9 ;  /* 0x000000090cffa9a7 */ /* 0x0001e6000800003f */
[----:B------:R-:W-:-:S13]  /*d7a0*/  ISETP.NE.AND P1, PT, R7, 0x2, PT ;  /* 0x000000020700780c */ /* 0x000fda0003f25270 */
[----:B0-----:R-:W-:Y:S05]  /*d7b0*/  @P1 BRA `(.L_x_279) ;  /* 0x0000000000041947 */ /* 0x001fea0003800000 */
[----:B------:R-:W-:Y:S01]  /*d7c0*/  BPT.TRAP 0x1 ;  /* 0x000000040000795c */ /* 0x000fe20000300000 */
.L_x_279:
[----:B------:R-:W-:Y:S05]  /*d7d0*/  @P0 BRA `(.L_x_280) ;  /* 0x0000000000040947 */ /* 0x000fea0003800000 */
[----:B------:R-:W-:Y:S01]  /*d7e0*/  BPT.TRAP 0x1 ;  /* 0x000000040000795c */ /* 0x000fe20000300000 */
.L_x_280:
[--C-:B------:R-:W-:Y:S01]  /*d7f0*/  IMAD R7, R6, 0x4000, R21.reuse ;  /* 0x0000400006077824 */ /* 0x100fe200078e0215 */
[----:B------:R-:W-:Y:S01]  /*d800*/  R2UR UR9, R12 ;  /* 0x000000000c0972ca */ /* 0x000fe200000e0000 */
[----:B------:R-:W-:Y:S01]  /*d810*/  IMAD R21, R6, 0x7800, R21 ;  /* 0x0000780006157824 */ /* 0x000fe200078e0215 */
[----:B------:R-:W-:Y:S01]  /*d820*/  UIADD3 UR4, UP0, UR22, 0xf0, URZ ;  /* 0x000000f016047890 */ /* 0x000fe2000ff1e03f */
[----:B------:R-:W-:Y:S01]  /*d830*/  VIADD R4, R4, 0xffffffff ;  /* 0xffffffff04047836 */ /* 0x000fe20000000000 */
[----:B------:R-:W-:Y:S01]  /*d840*/  R2UR UR5, R7 ;  /* 0x00000000070572ca */ /* 0x000fe200000e0000 */
[----:B------:R-:W-:Y:S01]  /*d850*/  UIADD3 UR24, UP1, UR22, 0x1f0, URZ ;  /* 0x000001f016187890 */ /* 0x000fe2000ff3e03f */
[----:B------:R-:W-:Y:S01]  /*d860*/  R2UR UR8, R21 ;  /* 0x00000000150872ca */ /* 0x000fe200000e0000 */
[----:B------:R-:W-:Y:S01]  /*d870*/  VIADD R6, R6, 0x1 ;  /* 0x0000000106067836 */ /* 0x000fe20000000000 */
[----:B------:R-:W-:Y:S01]  /*d880*/  R2UR UR11, R15 ;  /* 0x000000000f0b72ca */ /* 0x000fe200000e0000 */
[----:B------:R-:W-:Y:S01]  /*d890*/  UIADD3.X UR25, URZ, UR23, URZ, UP1, !UPT ;  /* 0x000000173f197290 */ /* 0x000fe20008ffe43f */
[----:B------:R-:W-:Y:S01]  /*d8a0*/  R2UR UR10, R20 ;  /* 0x00000000140a72ca */ /* 0x000fe200000e0000 */
[----:B------:R-:W-:Y:S01]  /*d8b0*/  UMOV UR6, 0x0 ;  /* 0x0000000000067882 */ /* 0x000fe20000000000 */
[----:B------:R-:W-:Y:S01]  /*d8c0*/  R2UR UR12, R8 ;  /* 0x00000000080c72ca */ /* 0x000fe200000e0000 */
[----:B------:R-:W-:Y:S01]  /*d8d0*/  UMOV UR7, 0x10000000 ;  /* 0x1000000000077882 */ /* 0x000fe20000000000 */
[----:B------:R-:W-:Y:S01]  /*d8e0*/  R2UR UR19, R14 ;  /* 0x000000000e1372ca */ /* 0x000fe200000e0000 */
[----:B------:R-:W-:Y:S01]  /*d8f0*/  VIADD R20, R20, 0x40 ;  /* 0x0000004014147836 */ /* 0x000fe20000000000 */
[----:B------:R-:W-:Y:S01]  /*d900*/  ISETP.GT.AND P3, PT, R4, 0x1, PT ;  /* 0x000000010400780c */ /* 0x000fe20003f64270 */
[----:B------:R-:W-:Y:S01]  /*d910*/  UIADD3 UR14, UR5, 0x100, URZ ;  /* 0x00000100050e7890 */ /* 0x000fe2000fffe03f */
[----:B------:R-:W-:Y:S01]  /*d920*/  ISETP.NE.AND P1, PT, R6, 0x4, PT ;  /* 0x000000040600780c */ /* 0x000fe20003f25270 */
[----:B------:R-:W-:-:S02]  /*d930*/  UIADD3.X UR5, URZ, UR23, URZ, UP0, !UPT ;  /* 0x000000173f057290 */ /* 0x000fc400087fe43f */
[----:B------:R-:W-:Y:S01]  /*d940*/  UIADD3 UR15, UR8, 0x10100, URZ ;  /* 0x00010100080f7890 */ /* 0x000fe2000fffe03f */
[----:B------:R-:W-:Y:S02]  /*d950*/  SEL R12, RZ, 0x1, P1 ;  /* 0x00000001ff0c7807 */ /* 0x000fe40000800000 */
[----:B------:R-:W-:Y:S01]  /*d960*/  UMOV UR8, UR14 ;  /* 0x0000000e00087c82 */ /* 0x000fe20008000000 */
[----:B------:R-:W-:Y:S02]  /*d970*/  SEL R6, R6, RZ, P1 ;  /* 0x000000ff06067207 */ /* 0x000fe40000800000 */
[----:B------:R-:W-:Y:S01]  /*d980*/  LOP3.LUT R5, R5, R12, RZ, 0x3c, !PT ;  /* 0x0000000c05057212 */ /* 0x000fe200078e3cff */
[----:B------:R0:W-:Y:S02]  /*d990*/  UTMALDG.3D [UR8], [UR4], desc[UR6] ;  /* 0x00000608040075b4 */ /* 0x0001e40008011000 */
[----:B0-----:R-:W-:Y:S01]  /*d9a0*/  UMOV UR8, UR15 ;  /* 0x0000000f00087c82 */ /* 0x001fe20008000000 */
[----:B------:R-:W-:-:S02]  /*d9b0*/  UMOV UR11, UR19 ;  /* 0x00000013000b7c82 */ /* 0x000fc40008000000 */
[----:B------:R0:W-:Y:S02]  /*d9c0*/  UTMALDG.3D [UR8], [UR24], desc[UR6] ;  /* 0x00000608180075b4 */ /* 0x0001e40008011000 */
[----:B0-----:R-:W-:Y:S05]  /*d9d0*/  @P3 BRA `(.L_x_281) ;  /* 0xfffffffc00483947 */ /* 0x001fea000383ffff */
.L_x_277:
[----:B------:R-:W-:Y:S05]  /*d9e0*/  BSYNC B1 ;  /* 0x0000000000017941 */ /* 0x000fea0003800000 */
.L_x_276:
[----:B------:R-:W-:Y:S01]  /*d9f0*/  LOP3.LUT P3, RZ, R11, 0xff, RZ, 0xc0, !PT ;  /* 0x000000ff0bff7812 */ /* 0x000fe2000786c0ff */
[----:B------:R-:W-:Y:S01]  /*da00*/  IMAD.IADD R0, R13, 0x1, R0 ;  /* 0x000000010d007824 */ /* 0x000fe200078e0200 */
[----:B------:R-:W-:Y:S01]  /*da10*/  IADD3 R16, P4, R16, UR20, RZ ;  /* 0x0000001410107c10 */ /* 0x000fe2000ff9e0ff */
[----:B------:R-:W-:Y:S01]  /*da20*/  ULDC.64 UR4, c[0x0][0x650] ;  /* 0x0001940000047ab9 */ /* 0x000fe20000000a00 */
[----:B------:R-:W-:Y:S01]  /*da30*/  BSSY B1, `(.L_x_282) ;  /* 0x000006b000017945 */ /* 0x000fe20003800000 */
[----:B------:R-:W-:Y:S01]  /*da40*/  IMAD.MOV.U32 R7, RZ, RZ, -0x1 ;  /* 0xffffffffff077424 */ /* 0x000fe200078e00ff */
[----:B------:R-:W-:Y:S01]  /*da50*/  SHF.R.U32.HI R4, RZ, 0x2, R0 ;  /* 0x00000002ff047819 */ /* 0x000fe20000011600 */
[----:B------:R-:W-:Y:S01]  /*da60*/  IMAD.MOV.U32 R9, RZ, RZ, -0x1 ;  /* 0xffffffffff097424 */ /* 0x000fe200078e00ff */
[----:B------:R-:W-:Y:S01]  /*da70*/  ISETP.GT.U32.AND P1, PT, R0, 0x3, PT ;  /* 0x000000030000780c */ /* 0x000fe20003f24070 */
[----:B------:R-:W-:Y:S01]  /*da80*/  IMAD.MOV.U32 R8, RZ, RZ, -0x1 ;  /* 0xffffffffff087424 */ /* 0x000fe200078e00ff */
[----:B------:R-:W-:-:S02]  /*da90*/  LOP3.LUT R4, R4, 0x1, RZ, 0xc0, !PT ;  /* 0x0000000104047812 */ /* 0x000fc400078ec0ff */
[----:B------:R-:W-:Y:S01]  /*daa0*/  ISETP.LT.U32.AND P1, PT, R13, 0x4, P1 ;  /* 0x000000040d00780c */ /* 0x000fe20000f21070 */
[----:B------:R-:W0:Y:S01]  /*dab0*/  @P3 S2R R6, SR_CgaCtaId ;  /* 0x0000000000063919 */ /* 0x000e220000008800 */
[----:B------:R-:W-:Y:S02]  /*dac0*/  @P3 MOV R5, 0x400 ;  /* 0x0000040000053802 */ /* 0x000fe40000000f00 */
[----:B------:R-:W-:Y:S02]  /*dad0*/  IADD3.X R17, R17, UR13, RZ, P4, !PT ;  /* 0x0000000d11117c10 */ /* 0x000fe4000a7fe4ff */
[----:B------:R-:W-:Y:S02]  /*dae0*/  ISETP.GE.U32.AND P4, PT, R16, UR4, PT ;  /* 0x0000000410007c0c */ /* 0x000fe4000bf86070 */
[----:B------:R-:W-:Y:S02]  /*daf0*/  LOP3.LUT R0, R0, 0x3, RZ, 0xc0, !PT ;  /* 0x0000000300007812 */ /* 0x000fe400078ec0ff */
[----:B------:R-:W-:-:S02]  /*db00*/  PRMT R11, RZ, 0x7610, R11 ;  /* 0x00007610ff0b7816 */ /* 0x000fc4000000000b */
[----:B0-----:R-:W-:-:S04]  /*db10*/  @P3 LEA R5, R6, R5, 0x18 ;  /* 0x0000000506053211 */ /* 0x001fc800078ec0ff */
[----:B------:R0:W-:Y:S01]  /*db20*/  @P3 SYNCS.ARRIVE.TRANS64.A1T0 RZ, [R5+URZ+0x58], RZ ;  /* 0x000058ff05ff39a7 */ /* 0x0001e2000810003f */
[----:B------:R-:W-:Y:S02]  /*db30*/  ISETP.NE.U32.AND P3, PT, R4, 0x1, PT ;  /* 0x000000010400780c */ /* 0x000fe40003f65070 */
[----:B------:R-:W-:Y:S02]  /*db40*/  SEL R4, RZ, 0x1, !P1 ;  /* 0x00000001ff047807 */ /* 0x000fe40004800000 */
[----:B------:R-:W-:Y:S02]  /*db50*/  ISETP.GE.U32.AND.EX P1, PT, R17, UR5, PT, P4 ;  /* 0x0000000511007c0c */ /* 0x000fe4000bf26140 */
[----:B------:R-:W-:-:S04]  /*db60*/  ISETP.GT.U32.AND P3, PT, R13, 0x3, !P3 ;  /* 0x000000030d00780c */ /* 0x000fc80005f64070 */
[----:B0-----:R-:W-:-:S04]  /*db70*/  SEL R5, RZ, 0x1, !P3 ;  /* 0x00000001ff057807 */ /* 0x001fc80005800000 */
[--C-:B------:R-:W-:Y:S02]  /*db80*/  LOP3.LUT R3, R5, R3, R4.reuse, 0x96, !PT ;  /* 0x0000000305037212 */ /* 0x100fe400078e9604 */
[----:B------:R-:W-:Y:S01]  /*db90*/  PRMT R4, RZ, 0x7610, R4 ;  /* 0x00007610ff047816 */ /* 0x000fe20000000004 */
[----:B------:R-:W-:Y:S06]  /*dba0*/  @P1 BRA `(.L_x_283) ;  /* 0x00000004004c1947 */ /* 0x000fec0003800000 */
[----:B------:R-:W-:Y:S01]  /*dbb0*/  ULDC.64 UR4, c[0x0][0x628] ;  /* 0x00018a0000047ab9 */ /* 0x000fe20000000a00 */
[----:B------:R-:W0:Y:S01]  /*dbc0*/  S2R R14, SR_CTAID.X ;  /* 0x00000000000e7919 */ /* 0x000e220000002500 */
[----:B------:R-:W-:Y:S01]  /*dbd0*/  ISETP.NE.U32.AND P1, PT, RZ, UR4, PT ;  /* 0x00000004ff007c0c */ /* 0x000fe2000bf25070 */
[----:B------:R-:W-:Y:S01]  /*dbe0*/  ULDC UR7, c[0x0][0x630] ;  /* 0x00018c0000077ab9 */ /* 0x000fe20000000800 */
[----:B------:R-:W-:Y:S01]  /*dbf0*/  IMAD.MOV.U32 R4, RZ, RZ, R16 ;  /* 0x000000ffff047224 */ /* 0x000fe200078e0010 */
[----:B------:R-:W1:Y:S01]  /*dc00*/  S2R R12, SR_CTAID.Y ;  /* 0x00000000000c7919 */ /* 0x000e620000002600 */
[----:B------:R-:W-:Y:S01]  /*dc10*/  ISETP.NE.AND.EX P1, PT, RZ, UR5, PT, P1 ;  /* 0x00000005ff007c0c */ /* 0x000fe2000bf25310 */
[----:B------:R-:W-:-:S12]  /*dc20*/  IMAD.MOV.U32 R5, RZ, RZ, R17 ;  /* 0x000000ffff057224 */ /* 0x000fd800078e0011 */
[----:B------:R-:W-:Y:S05]  /*dc30*/  @!P1 BRA `(.L_x_284) ;  /* 0x0000000000289947 */ /* 0x000fea0003800000 */
[----:B------:R-:W-:Y:S02]  /*dc40*/  ULDC UR6, c[0x0][0x634] ;  /* 0x00018d0000067ab9 */ /* 0x000fe40000000800 */
[----:B------:R-:W-:-:S05]  /*dc50*/  IADD3 R9, P1, R16, UR6, RZ ;  /* 0x0000000610097c10 */ /* 0x000fca000ff3e0ff */
[----:B------:R-:W-:-:S04]  /*dc60*/  IMAD.X R15, RZ, RZ, R17, P1 ;  /* 0x000000ffff0f7224 */ /* 0x000fc800008e0611 */
[----:B------:R-:W-:-:S04]  /*dc70*/  IMAD.WIDE.U32 R6, R15, UR4, RZ ;  /* 0x000000040f067c25 */ /* 0x000fc8000f8e00ff */
[----:B------:R-:W-:-:S04]  /*dc80*/  IMAD.WIDE.U32 R6, P1, R9, UR5, R6 ;  /* 0x0000000509067c25 */ /* 0x000fc8000f820006 */
[----:B------:R-:W-:-:S04]  /*dc90*/  IMAD.WIDE.U32 R8, R9, UR4, RZ ;  /* 0x0000000409087c25 */ /* 0x000fc8000f8e00ff */
[----:B------:R-:W-:Y:S01]  /*dca0*/  IMAD.X R5, RZ, RZ, RZ, P1 ;  /* 0x000000ffff057224 */ /* 0x000fe200008e06ff */
[----:B------:R-:W-:Y:S01]  /*dcb0*/  IADD3 RZ, P1, R9, R6, RZ ;  /* 0x0000000609ff7210 */ /* 0x000fe20007f3e0ff */
[----:B------:R-:W-:-:S04]  /*dcc0*/  IMAD.MOV.U32 R4, RZ, RZ, R7 ;  /* 0x000000ffff047224 */ /* 0x000fc800078e0007 */
[----:B------:R-:W-:-:S08]  /*dcd0*/  IMAD.WIDE.U32.X R4, R15, UR5, R4, P1 ;  /* 0x000000050f047c25 */ /* 0x000fd000088e0404 */
.L_x_284:
[--C-:B------:R-:W-:Y:S01]  /*dce0*/  SHF.R.U64 R8, R4, UR7, R5.reuse ;  /* 0x0000000704087c19 */ /* 0x100fe20008001205 */
[----:B------:R-:W-:Y:S01]  /*dcf0*/  ULDC.64 UR4, c[0x0][0x620] ;  /* 0x0001880000047ab9 */ /* 0x000fe20000000a00 */
[----:B------:R-:W-:Y:S01]  /*dd00*/  SHF.R.U32.HI R4, RZ, UR7, R5 ;  /* 0x00000007ff047c19 */ /* 0x000fe20008011605 */
[----:B------:R-:W2:Y:S01]  /*dd10*/  LDC R25, c[0x0][0x144] ;  /* 0x00005100ff197b82 */ /* 0x000ea20000000800 */
[----:B------:R-:W-:Y:S01]  /*dd20*/  IADD3 R7, P1, RZ, -R8, RZ ;  /* 0x80000008ff077210 */ /* 0x000fe20007f3e0ff */
[----:B------:R-:W-:Y:S01]  /*dd30*/  ULDC.64 UR8, c[0x0][0x640] ;  /* 0x0001900000087ab9 */ /* 0x000fe20000000a00 */
[----:B0-----:R-:W-:Y:S01]  /*dd40*/  I2FP.F32.U32 R9, R14 ;  /* 0x0000000e00097245 */ /* 0x001fe20000201000 */
[----:B------:R-:W-:Y:S02]  /*dd50*/  ULDC UR6, c[0x0][0x608] ;  /* 0x0001820000067ab9 */ /* 0x000fe40000000800 */
[----:B------:R-:W-:Y:S01]  /*dd60*/  IMAD.X R4, RZ, RZ, ~R4, P1 ;  /* 0x000000ffff047224 */ /* 0x000fe200008e0e04 */
[----:B------:R-:W-:Y:S01]  /*dd70*/  ISETP.NE.U32.AND P1, PT, RZ, UR8, PT ;  /* 0x00000008ff007c0c */ /* 0x000fe2000bf25070 */
[----:B------:R-:W0:Y:S02]  /*dd80*/  LDC R21, c[0x0][0x148] ;  /* 0x00005200ff157b82 */ /* 0x000e240000000800 */
[----:B------:R-:W-:Y:S01]  /*dd90*/  IMAD R6, R4, UR4, RZ ;  /* 0x0000000404067c24 */ /* 0x000fe2000f8e02ff */
[----:B------:R-:W-:Y:S01]  /*dda0*/  ISETP.NE.AND.EX P1, PT, RZ, UR9, PT, P1 ;  /* 0x00000009ff007c0c */ /* 0x000fe2000bf25310 */
[----:B------:R-:W-:Y:S01]  /*ddb0*/  IMAD.WIDE.U32 R4, R7, UR4, R16 ;  /* 0x0000000407047c25 */ /* 0x000fe2000f8e0010 */
[----:B------:R-:W-:-:S03]  /*ddc0*/  ULDC UR4, c[0x0][0x150] ;  /* 0x0000540000047ab9 */ /* 0x000fc60000000800 */
[----:B------:R-:W-:Y:S02]  /*ddd0*/  IMAD R7, R7, UR5, R6 ;  /* 0x0000000507077c24 */ /* 0x000fe4000f8e0206 */
[----:B------:R-:W-:Y:S01]  /*dde0*/  FMUL R6, R9, UR4 ;  /* 0x0000000409067c20 */ /* 0x000fe20008400000 */
[----:B------:R-:W-:Y:S01]  /*ddf0*/  ULDC UR4, c[0x0][0x618] ;  /* 0x0001860000047ab9 */ /* 0x000fe20000000800 */
[----:B------:R-:W-:Y:S01]  /*de00*/  ULDC UR5, c[0x0][0x154] ;  /* 0x0000550000057ab9 */ /* 0x000fe20000000800 */
[----:B------:R-:W-:-:S03]  /*de10*/  IMAD.IADD R5, R5, 0x1, R7 ;  /* 0x0000000105057824 */ /* 0x000fc600078e0207 */
[----:B------:R-:W3:Y:S02]  /*de20*/  F2I.U32.TRUNC.NTZ R6, R6 ;  /* 0x0000000600067305 */ /* 0x000ee4000020f000 */
[----:B------:R-:W-:Y:S02]  /*de30*/  SHF.R.U64 R9, R4, UR4, R5 ;  /* 0x0000000404097c19 */ /* 0x000fe40008001205 */
[----:B-1----:R-:W-:-:S05]  /*de40*/  I2FP.F32.U32 R4, R12 ;  /* 0x0000000c00047245 */ /* 0x002fca0000201000 */
[----:B------:R-:W-:Y:S01]  /*de50*/  FMUL R22, R4, UR5 ;  /* 0x0000000504167c20 */ /* 0x000fe20008400000 */
[----:B------:R-:W-:Y:S01]  /*de60*/  SHF.R.U32.HI R4, RZ, UR4, R5 ;  /* 0x00000004ff047c19 */ /* 0x000fe20008011605 */
[----:B------:R-:W-:-:S03]  /*de70*/  ULDC UR4, c[0x0][0x658] ;  /* 0x0001960000047ab9 */ /* 0x000fc60000000800 */
[--C-:B------:R-:W-:Y:S01]  /*de80*/  SHF.R.U64 R20, R9, UR6, R4.reuse ;  /* 0x0000000609147c19 */ /* 0x100fe20008001204 */
[----:B------:R-:W1:Y:S01]  /*de90*/  F2I.U32.TRUNC.NTZ R22, R22 ;  /* 0x0000001600167305 */ /* 0x000e62000020f000 */
[----:B------:R-:W-:Y:S01]  /*dea0*/  SHF.R.U32.HI R5, RZ, UR6, R4 ;  /* 0x00000006ff057c19 */ /* 0x000fe20008011604 */
[----:B---3--:R-:W-:-:S03]  /*deb0*/  IMAD.MOV R6, RZ, RZ, -R6 ;  /* 0x000000ffff067224 */ /* 0x008fc600078e0a06 */
[--C-:B------:R-:W-:Y:S01]  /*dec0*/  SHF.R.U64 R15, R20, UR4, R5.reuse ;  /* 0x00000004140f7c19 */ /* 0x100fe20008001205 */
[----:B--2---:R-:W-:Y:S01]  /*ded0*/  IMAD R14, R25, R6, R14 ;  /* 0x00000006190e7224 */ /* 0x004fe200078e020e */
[----:B------:R-:W-:-:S03]  /*dee0*/  SHF.R.U32.HI R23, RZ, UR4, R5 ;  /* 0x00000004ff177c19 */ /* 0x000fc60008011605 */
[----:B------:R-:W-:Y:S02]  /*def0*/  IMAD.MOV.U32 R4, RZ, RZ, R15 ;  /* 0x000000ffff047224 */ /* 0x000fe400078e000f */
[----:B------:R-:W-:Y:S01]  /*df00*/  IMAD.MOV.U32 R5, RZ, RZ, R23 ;  /* 0x000000ffff057224 */ /* 0x000fe200078e0017 */
[----:B-1----:R-:W-:Y:S06]  /*df10*/  @!P1 BRA `(.L_x_285) ;  /* 0x0000000000289947 */ /* 0x002fec0003800000 */
[----:B------:R-:W-:Y:S02]  /*df20*/  ULDC UR4, c[0x0][0x64c] ;  /* 0x0001930000047ab9 */ /* 0x000fe40000000800 */
[----:B------:R-:W-:-:S05]  /*df30*/  IADD3 R5, P1, R15, UR4, RZ ;  /* 0x000000040f057c10 */ /* 0x000fca000ff3e0ff */
[----:B------:R-:W-:-:S04]  /*df40*/  IMAD.X R23, RZ, RZ, R23, P1 ;  /* 0x000000ffff177224 */ /* 0x000fc800008e0617 */
[----:B------:R-:W-:-:S04]  /*df50*/  IMAD.WIDE.U32 R6, R23, UR8, RZ ;  /* 0x0000000817067c25 */ /* 0x000fc8000f8e00ff */
[----:B------:R-:W-:-:S04]  /*df60*/  IMAD.WIDE.U32 R6, P1, R5, UR9, R6 ;  /* 0x0000000905067c25 */ /* 0x000fc8000f820006 */
[----:B------:R-:W-:-:S04]  /*df70*/  IMAD.WIDE.U32 R4, R5, UR8, RZ ;  /* 0x0000000805047c25 */ /* 0x000fc8000f8e00ff */
[----:B------:R-:W-:Y:S01]  /*df80*/  IMAD.MOV.U32 R4, RZ, RZ, R7 ;  /* 0x000000ffff047224 */ /* 0x000fe200078e0007 */
[----:B------:R-:W-:Y:S01]  /*df90*/  IADD3 RZ, P3, R5, R6, RZ ;  /* 0x0000000605ff7210 */ /* 0x000fe20007f7e0ff */
[----:B------:R-:W-:-:S04]  /*dfa0*/  IMAD.X R5, RZ, RZ, RZ, P1 ;  /* 0x000000ffff057224 */ /* 0x000fc800008e06ff */
[----:B------:R-:W-:-:S08]  /*dfb0*/  IMAD.WIDE.U32.X R4, R23, UR9, R4, P3 ;  /* 0x0000000917047c25 */ /* 0x000fd000098e0404 */
.L_x_285:
[----:B------:R-:W-:Y:S01]  /*dfc0*/  ISETP.NE.AND P1, PT, R2, 0x1, PT ;  /* 0x000000010200780c */ /* 0x000fe20003f25270 */
[----:B------:R-:W-:Y:S01]  /*dfd0*/  ULDC UR4, c[0x0][0x648] ;  /* 0x0001920000047ab9 */ /* 0x000fe20000000800 */
[----:B------:R-:W-:Y:S01]  /*dfe0*/  LOP3.LUT R20, R20, UR17, RZ, 0xc0, !PT ;  /* 0x0000001114147c12 */ /* 0x000fe2000f8ec0ff */
[----:B------:R-:W-:Y:S01]  /*dff0*/  IMAD.MOV R22, RZ, RZ, -R22 ;  /* 0x000000ffff167224 */ /* 0x000fe200078e0a16 */
[----:B------:R-:W-:Y:S01]  /*e000*/  SHF.R.U64 R5, R4, UR4, R5 ;  /* 0x0000000404057c19 */ /* 0x000fe20008001205 */
[----:B------:R-:W-:Y:S01]  /*e010*/  ULDC UR4, c[0x0][0x638] ;  /* 0x00018e0000047ab9 */ /* 0x000fe20000000800 */
[----:B------:R-:W-:Y:S01]  /*e020*/  LOP3.LUT R6, R9, UR16, RZ, 0xc0, !PT ;  /* 0x0000001009067c12 */ /* 0x000fe2000f8ec0ff */
[----:B------:R-:W-:Y:S02]  /*e030*/  ULDC UR5, c[0x0][0x610] ;  /* 0x0001840000057ab9 */ /* 0x000fe40000000800 */
[----:B------:R-:W-:Y:S02]  /*e040*/  IMAD.MOV R4, RZ, RZ, -R5 ;  /* 0x000000ffff047224 */ /* 0x000fe400078e0a05 */
[----:B------:R-:W-:-:S02]  /*e050*/  IMAD R5, R5, UR18, R20 ;  /* 0x0000001205057c24 */ /* 0x000fc4000f8e0214 */
[----:B0-----:R-:W-:Y:S02]  /*e060*/  @P1 IMAD R14, R21, R22, R12 ;  /* 0x00000016150e1224 */ /* 0x001fe400078e020c */
[----:B------:R-:W-:Y:S01]  /*e070*/  IMAD R15, R4, UR4, R15 ;  /* 0x00000004040f7c24 */ /* 0x000fe2000f8e020f */
[----:B------:R-:W-:Y:S01]  /*e080*/  ULDC UR4, c[0x0][0x600] ;  /* 0x0001800000047ab9 */ /* 0x000fe20000000800 */
[----:B------:R-:W-:Y:S02]  /*e090*/  IMAD R14, R5, UR5, R14 ;  /* 0x00000005050e7c24 */ /* 0x000fe4000f8e020e */
[----:B------:R-:W-:Y:S02]  /*e0a0*/  IMAD R15, R15, UR4, R6 ;  /* 0x000000040f0f7c24 */ /* 0x000fe4000f8e0206 */
[----:B------:R-:W-:-:S03]  /*e0b0*/  IMAD.MOV.U32 R4, RZ, RZ, 0x1 ;  /* 0x00000001ff047424 */ /* 0x000fc600078e00ff */
[----:B------:R-:W-:Y:S02]  /*e0c0*/  SEL R9, R15, R14, !P1 ;  /* 0x0000000e0f097207 */ /* 0x000fe40004800000 */
[----:B------:R-:W-:-:S07]  /*e0d0*/  SEL R7, R14, R15, !P1 ;  /* 0x0000000f0e077207 */ /* 0x000fce0004800000 */
.L_x_283:
[----:B------:R-:W-:Y:S05]  /*e0e0*/  BSYNC B1 ;  /* 0x0000000000017941 */ /* 0x000fea0003800000 */
.L_x_282:
[----:B------:R-:W-:-:S13]  /*e0f0*/  LOP3.LUT P1, RZ, R4, 0xff, RZ, 0xc0, !PT ;  /* 0x000000ff04ff7812 */ /* 0x000fda000782c0ff */
[----:B------:R-:W-:Y:S05]  /*e100*/  @P1 BRA `(.L_x_286) ;  /* 0xfffffff400481947 */ /* 0x000fea000383ffff */
[----:B------:R-:W-:Y:S05]  /*e110*/  BSYNC B0 ;  /* 0x0000000000007941 */ /* 0x000fea0003800000 */
.L_x_274:
[----:B------:R-:W-:-:S03]  /*e120*/  UMOV UR4, 0xffffffff ;  /* 0xffffffff00047882 */ /* 0x000fc60000000000 */
[----:B------:R-:W-:Y:S05]  /*e130*/  BRA.DIV UR4, `(.L_x_287) ;  /* 0x0000000604187947 */ /* 0x000fea000b800000 */
[----:B------:R-:W-:-:S13]  /*e140*/  ELECT P6, URZ, PT ;  /* 0x00000000003f782f */ /* 0x000fda00038c0000 */
.L_x_301:
[----:B------:R-:W-:Y:S04]  /*e150*/  BSSY B0, `(.L_x_288) ;  /* 0x000002b000007945 */ /* 0x000fe80003800000 */
[----:B------:R-:W-:Y:S05]  /*e160*/  @!P6 BRA `(.L_x_289) ;  /* 0x0000000000a4e947 */ /* 0x000fea0003800000 */
[----:B------:R-:W-:-:S04]  /*e170*/  LOP3.LUT R19, R19, 0x2, RZ, 0xfc, !PT ;  /* 0x0000000213137812 */ /* 0x000fc800078efcff */
[----:B------:R-:W-:-:S13]  /*e180*/  ISETP.NE.AND P0, PT, R19, 0x3, PT ;  /* 0x000000031300780c */ /* 0x000fda0003f05270 */
[----:B------:R-:W-:Y:S05]  /*e190*/  @!P0 BRA `(.L_x_290) ;  /* 0x0000000000048947 */ /* 0x000fea0003800000 */
[----:B------:R-:W-:Y:S01]  /*e1a0*/  BPT.TRAP 0x1 ;  /* 0x000000040000795c */ /* 0x000fe20000300000 */
.L_x_290:
[----:B------:R-:W0:Y:S01]  /*e1b0*/  S2R R5, SR_CgaCtaId ;  /* 0x0000000000057919 */ /* 0x000e220000008800 */
[----:B------:R-:W-:Y:S02]  /*e1c0*/  MOV R2, 0x400 ;  /* 0x0000040000027802 */ /* 0x000fe40000000f00 */
[----:B------:R-:W-:Y:S02]  /*e1d0*/  SHF.L.U32 R4, R3, 0x1f, RZ ;  /* 0x0000001f03047819 */ /* 0x000fe400000006ff */
[----:B0-----:R-:W-:-:S05]  /*e1e0*/  LEA R5, R5, R2, 0x18 ;  /* 0x0000000205057211 */ /* 0x001fca00078ec0ff */
[----:B------:R-:W-:-:S04]  /*e1f0*/  VIADD R5, R5, 0x20 ;  /* 0x0000002005057836 */ /* 0x000fc80000000000 */
[C---:B------:R-:W-:Y:S02]  /*e200*/  IMAD R7, R0.reuse, 0x8, R5 ;  /* 0x0000000800077824 */ /* 0x040fe400078e0205 */
[----:B------:R-:W-:Y:S02]  /*e210*/  VIADD R0, R0, 0x1 ;  /* 0x0000000100007836 */ /* 0x000fe40000000000 */
[----:B------:R-:W0:Y:S03]  /*e220*/  SYNCS.PHASECHK.TRANS64.TRYWAIT P0, [R7+URZ], R4 ;  /* 0x00000004070075a7 */ /* 0x000e26000800017f */
[----:B------:R-:W-:-:S04]  /*e230*/  ISETP.NE.AND P1, PT, R0, 0x4, PT ;  /* 0x000000040000780c */ /* 0x000fc80003f25270 */
[----:B------:R-:W-:Y:S02]  /*e240*/  SEL R2, RZ, 0x1, P1 ;  /* 0x00000001ff027807 */ /* 0x000fe40000800000 */
[----:B------:R-:W-:Y:S02]  /*e250*/  SEL R0, R0, RZ, P1 ;  /* 0x000000ff00007207 */ /* 0x000fe40000800000 */
[----:B------:R-:W-:-:S03]  /*e260*/  LOP3.LUT R9, R3, R2, RZ, 0x3c, !PT ;  /* 0x0000000203097212 */ /* 0x000fc600078e3cff */
[----:B------:R-:W-:Y:S01]  /*e270*/  IMAD R6, R0, 0x8, R5 ;  /* 0x0000000800067824 */ /* 0x000fe200078e0205 */
[----:B------:R-:W-:Y:S01]  /*e280*/  SHF.L.U32 R3, R9, 0x1f, RZ ;  /* 0x0000001f09037819 */ /* 0x000fe200000006ff */
[----:B0-----:R-:W-:Y:S06]  /*e290*/  @!P0 BRA `(.L_x_291) ;  /* 0x0000000000e08947 */ /* 0x001fec0003800000 */
.L_x_302:
[----:B------:R-:W1:Y:S01]  /*e2a0*/  SYNCS.PHASECHK.TRANS64.TRYWAIT P0, [R6+URZ], R3 ;  /* 0x00000003060075a7 */ /* 0x000e62000800017f */
[----:B------:R-:W-:-:S05]  /*e2b0*/  VIADD R0, R0, 0x1 ;  /* 0x0000000100007836 */ /* 0x000fca0000000000 */
[----:B------:R-:W-:-:S04]  /*e2c0*/  ISETP.NE.AND P1, PT, R0, 0x4, PT ;  /* 0x000000040000780c */ /* 0x000fc80003f25270 */
[----:B------:R-:W-:Y:S02]  /*e2d0*/  SEL R2, RZ, 0x1, P1 ;  /* 0x00000001ff027807 */ /* 0x000fe40000800000 */
[----:B------:R-:W-:Y:S02]  /*e2e0*/  SEL R0, R0, RZ, P1 ;  /* 0x000000ff00007207 */ /* 0x000fe40000800000 */
[----:B------:R-:W-:-:S03]  /*e2f0*/  LOP3.LUT R9, R9, R2, RZ, 0x3c, !PT ;  /* 0x0000000209097212 */ /* 0x000fc600078e3cff */
[----:B0-----:R-:W-:Y:S01]  /*e300*/  IMAD R7, R0, 0x8, R5 ;  /* 0x0000000800077824 */ /* 0x001fe200078e0205 */
[----:B------:R-:W-:Y:S01]  /*e310*/  SHF.L.U32 R4, R9, 0x1f, RZ ;  /* 0x0000001f09047819 */ /* 0x000fe200000006ff */
[----:B-1----:R-:W-:Y:S06]  /*e320*/  @!P0 BRA `(.L_x_292) ;  /* 0x0000000000d08947 */ /* 0x002fec0003800000 */
.L_x_303:
[----:B------:R-:W1:Y:S01]  /*e330*/  SYNCS.PHASECHK.TRANS64.TRYWAIT P0, [R7+URZ], R4 ;  /* 0x00000004070075a7 */ /* 0x000e62000800017f */
[----:B------:R-:W-:-:S05]  /*e340*/  VIADD R0, R0, 0x1 ;  /* 0x0000000100007836 */ /* 0x000fca0000000000 */
[----:B------:R-:W-:-:S04]  /*e350*/  ISETP.NE.AND P1, PT, R0, 0x4, PT ;  /* 0x000000040000780c */ /* 0x000fc80003f25270 */
[----:B------:R-:W-:Y:S02]  /*e360*/  SEL R2, RZ, 0x1, P1 ;  /* 0x00000001ff027807 */ /* 0x000fe40000800000 */
[----:B------:R-:W-:Y:S02]  /*e370*/  SEL R0, R0, RZ, P1 ;  /* 0x000000ff00007207 */ /* 0x000fe40000800000 */
[----:B------:R-:W-:Y:S01]  /*e380*/  LOP3.LUT R2, R9, R2, RZ, 0x3c, !PT ;  /* 0x0000000209027212 */ /* 0x000fe200078e3cff */
[----:B-1----:R-:W-:Y:S06]  /*e390*/  @!P0 BRA `(.L_x_293) ;  /* 0x0000000000c88947 */ /* 0x002fec0003800000 */
.L_x_304:
[----:B------:R-:W-:Y:S01]  /*e3a0*/  IMAD R5, R0, 0x8, R5 ;  /* 0x0000000800057824 */ /* 0x000fe200078e0205 */
[----:B------:R-:W-:-:S07]  /*e3b0*/  SHF.L.U32 R0, R2, 0x1f, RZ ;  /* 0x0000001f02007819 */ /* 0x000fce00000006ff */
.L_x_294:
[----:B--2---:R2:W3:Y:S02]  /*e3c0*/  SYNCS.PHASECHK.TRANS64.TRYWAIT P0, [R5+URZ], R0 ;  /* 0x00000000050075a7 */ /* 0x0044e4000800017f */
[----:B---3--:R-:W-:Y:S05]  /*e3d0*/  @!P0 NANOSLEEP.SYNCS 0x989680 ;  /* 0x009896800000895d */ /* 0x008fea0003900000 */
[----:B------:R-:W3:Y:S02]  /*e3e0*/  @!P0 SYNCS.PHASECHK.TRANS64 P0, [R5+URZ], R0 ;  /* 0x00000000050085a7 */ /* 0x000ee4000800007f */
[----:B---3--:R-:W-:Y:S05]  /*e3f0*/  @!P0 BRA `(.L_x_294) ;  /* 0xfffffffc00f08947 */ /* 0x008fea000383ffff */
.L_x_289:
[----:B------:R-:W-:Y:S05]  /*e400*/  BSYNC B0 ;  /* 0x0000000000007941 */ /* 0x000fea0003800000 */
.L_x_288:
[----:B------:R-:W-:Y:S05]  /*e410*/  EXIT ;  /* 0x000000000000794d */ /* 0x000fea0003800000 */
.L_x_17:
[----:B---3--:R3:W4:Y:S02]  /*e420*/  SYNCS.PHASECHK.TRANS64.TRYWAIT P1, [R3+URZ], R0 ;  /* 0x00000000030075a7 */ /* 0x008724000802017f */
[----:B----4-:R-:W-:Y:S05]  /*e430*/  @!P1 NANOSLEEP.SYNCS 0x989680 ;  /* 0x009896800000995d */ /* 0x010fea0003900000 */
[----:B------:R-:W4:Y:S02]  /*e440*/  @!P1 SYNCS.PHASECHK.TRANS64 P1, [R3+URZ], R0 ;  /* 0x00000000030095a7 */ /* 0x000f24000802007f */
[----:B----4-:R-:W-:Y:S05]  /*e450*/  @!P1 BRA `(.L_x_17) ;  /* 0xfffffffc00f09947 */ /* 0x010fea000383ffff */
[----:B------:R-:W-:Y:S05]  /*e460*/  BRA `(.L_x_16) ;  /* 0xffffff2c00687947 */ /* 0x000fea000383ffff */
.L_x_22:
[----:B-1----:R-:W-:-:S04]  /*e470*/  IMAD.U32 R5, RZ, RZ, UR6 ;  /* 0x00000006ff057e24 */ /* 0x002fc8000f8e00ff */
[----:B------:R1:W2:Y:S03]  /*e480*/  SYNCS.PHASECHK.TRANS64.TRYWAIT P1, [R5+URZ], R4 ;  /* 0x00000004050075a7 */ /* 0x0002a6000802017f */
[----:B--2---:R-:W-:Y:S05]  /*e490*/  @!P1 NANOSLEEP.SYNCS 0x989680 ;  /* 0x009896800000995d */ /* 0x004fea0003900000 */
[----:B------:R-:W2:Y:S02]  /*e4a0*/  @!P1 SYNCS.PHASECHK.TRANS64 P1, [R5+URZ], R4 ;  /* 0x00000004050095a7 */ /* 0x000ea4000802007f */
[----:B--2---:R-:W-:Y:S05]  /*e4b0*/  @!P1 BRA `(.L_x_22) ;  /* 0xfffffffc00ec9947 */ /* 0x004fea000383ffff */
[----:B------:R-:W-:Y:S05]  /*e4c0*/  BRA `(.L_x_21) ;  /* 0xffffff48004c7947 */ /* 0x000fea000383ffff */
.L_x_275:
[----:B------:R-:W-:Y:S01]  /*e4d0*/  BSSY B1, `(.L_x_295) ;  /* 0x0000006000017945 */ /* 0x000fe20003800000 */
[----:B------:R-:W-:-:S07]  /*e4e0*/  IMAD.MOV.U32 R15, RZ, RZ, -0x1 ;  /* 0xffffffffff0f7424 */ /* 0x000fce00078e00ff */
[----:B------:R-:W-:Y:S05]  /*e4f0*/  WARPSYNC.COLLECTIVE R15, `(.L_x_296) ;  /* 0x000000000f0c7348 */ /* 0x000fea0003c00000 */
[----:B------:R-:W-:Y:S02]  /*e500*/  ELECT P6, UR62, PT ;  /* 0x00000000003e782f */ /* 0x000fe400038c0000 */
[----:B------:R-:W-:Y:S01]  /*e510*/  MOV R14, UR62 ;  /* 0x0000003e000e7c02 */ /* 0x000fe20008000f00 */
[----:B------:R-:W-:Y:S10]  /*e520*/  ENDCOLLECTIVE ;  /* 0x000000000000791b */ /* 0x000ff40003800000 */
.L_x_296:
[----:B------:R-:W-:Y:S05]  /*e530*/  BSYNC B1 ;  /* 0x0000000000017941 */ /* 0x000fea0003800000 */
.L_x_295:
[----:B------:R-:W-:Y:S05]  /*e540*/  BRA `(.L_x_297) ;  /* 0xfffffff000447947 */ /* 0x000fea000383ffff */
.L_x_278:
[----:B0-----:R0:W1:Y:S02]  /*e550*/  SYNCS.PHASECHK.TRANS64.TRYWAIT P1, [R12+URZ+0x20], R7 ;  /* 0x000020070c0075a7 */ /* 0x001064000802017f */
[----:B-1----:R-:W-:Y:S05]  /*e560*/  @!P1 NANOSLEEP.SYNCS 0x989680 ;  /* 0x009896800000995d */ /* 0x002fea0003900000 */
[----:B------:R-:W1:Y:S02]  /*e570*/  @!P1 SYNCS.PHASECHK.TRANS64 P1, [R12+URZ+0x20], R7 ;  /* 0x000020070c0095a7 */ /* 0x000e64000802007f */
[----:B-1----:R-:W-:Y:S05]  /*e580*/  @!P1 BRA `(.L_x_278) ;  /* 0xfffffffc00f09947 */ /* 0x002fea000383ffff */
[----:B------:R-:W-:Y:S05]  /*e590*/  BRA `(.L_x_298) ;  /* 0xfffffff000787947 */ /* 0x000fea000383ffff */
.L_x_287:
[----:B------:R-:W-:Y:S01]  /*e5a0*/  BSSY B0, `(.L_x_299) ;  /* 0x0000006000007945 */ /* 0x000fe20003800000 */
[----:B------:R-:W-:-:S07]  /*e5b0*/  IMAD.MOV.U32 R15, RZ, RZ, -0x1 ;  /* 0xffffffffff0f7424 */ /* 0x000fce00078e00ff */
[----:B------:R-:W-:Y:S05]  /*e5c0*/  WARPSYNC.COLLECTIVE R15, `(.L_x_300) ;  /* 0x000000000f0c7348 */ /* 0x000fea0003c00000 */
[----:B------:R-:W-:Y:S02]  /*e5d0*/  ELECT P6, UR62, PT ;  /* 0x00000000003e782f */ /* 0x000fe400038c0000 */
[----:B------:R-:W-:Y:S01]  /*e5e0*/  MOV R14, UR62 ;  /* 0x0000003e000e7c02 */ /* 0x000fe20008000f00 */
[----:B------:R-:W-:Y:S10]  /*e5f0*/  ENDCOLLECTIVE ;  /* 0x000000000000791b */ /* 0x000ff40003800000 */
.L_x_300:
[----:B------:R-:W-:Y:S05]  /*e600*/  BSYNC B0 ;  /* 0x0000000000007941 */ /* 0x000fea0003800000 */
.L_x_299:
[----:B------:R-:W-:Y:S05]  /*e610*/  BRA `(.L_x_301) ;  /* 0xfffffff800cc7947 */ /* 0x000fea000383ffff */
.L_x_291:
[----:B0-----:R0:W1:Y:S02]  /*e620*/  SYNCS.PHASECHK.TRANS64.TRYWAIT P0, [R7+URZ], R4 ;  /* 0x00000004070075a7 */ /* 0x001064000800017f */
[----:B-1----:R-:W-:Y:S05]  /*e630*/  @!P0 NANOSLEEP.SYNCS 0x989680 ;  /* 0x009896800000895d */ /* 0x002fea0003900000 */
[----:B------:R-:W1:Y:S02]  /*e640*/  @!P0 SYNCS.PHASECHK.TRANS64 P0, [R7+URZ], R4 ;  /* 0x00000004070085a7 */ /* 0x000e64000800007f */
[----:B-1----:R-:W-:Y:S05]  /*e650*/  @!P0 BRA `(.L_x_291) ;  /* 0xfffffffc00f08947 */ /* 0x002fea000383ffff */
[----:B------:R-:W-:Y:S05]  /*e660*/  BRA `(.L_x_302) ;  /* 0xfffffffc000c7947 */ /* 0x000fea000383ffff */
.L_x_292:
[----:B0-----:R0:W1:Y:S02]  /*e670*/  SYNCS.PHASECHK.TRANS64.TRYWAIT P0, [R6+URZ], R3 ;  /* 0x00000003060075a7 */ /* 0x001064000800017f */
[----:B-1----:R-:W-:Y:S05]  /*e680*/  @!P0 NANOSLEEP.SYNCS 0x989680 ;  /* 0x009896800000895d */ /* 0x002fea0003900000 */
[----:B------:R-:W1:Y:S02]  /*e690*/  @!P0 SYNCS.PHASECHK.TRANS64 P0, [R6+URZ], R3 ;  /* 0x00000003060085a7 */ /* 0x000e64000800007f */
[----:B-1----:R-:W-:Y:S05]  /*e6a0*/  @!P0 BRA `(.L_x_292) ;  /* 0xfffffffc00f08947 */ /* 0x002fea000383ffff */
[----:B------:R-:W-:Y:S05]  /*e6b0*/  BRA `(.L_x_303) ;  /* 0xfffffffc001c7947 */ /* 0x000fea000383ffff */
.L_x_293:
[----:B-1----:R1:W2:Y:S02]  /*e6c0*/  SYNCS.PHASECHK.TRANS64.TRYWAIT P0, [R7+URZ], R4 ;  /* 0x00000004070075a7 */ /* 0x0022a4000800017f */
[----:B--2---:R-:W-:Y:S05]  /*e6d0*/  @!P0 NANOSLEEP.SYNCS 0x989680 ;  /* 0x009896800000895d */ /* 0x004fea0003900000 */
[----:B------:R-:W2:Y:S02]  /*e6e0*/  @!P0 SYNCS.PHASECHK.TRANS64 P0, [R7+URZ], R4 ;  /* 0x00000004070085a7 */ /* 0x000ea4000800007f */
[----:B--2---:R-:W-:Y:S05]  /*e6f0*/  @!P0 BRA `(.L_x_293) ;  /* 0xfffffffc00f08947 */ /* 0x004fea000383ffff */
[----:B------:R-:W-:Y:S05]  /*e700*/  BRA `(.L_x_304) ;  /* 0xfffffffc00247947 */ /* 0x000fea000383ffff */
.L_x_305:
[----:B------:R-:W-:-:S00]  /*e710*/  BRA `(.L_x_305) ;  /* 0xfffffffc00fc7947 */ /* 0x000fc0000383ffff */
[----:B------:R-:W-:-:S00]  /*e720*/  NOP ;  /* 0x0000000000007918 */ /* 0x000fc00000000000 */
        /* <DEDUP_REMOVED lines=13> */
.L_x_306:


//--------------------- .nv.global.init           --------------------------
	.section	.nv.global.init,"aw",@progbits
.nv.global.init:
	.type		$str$22,@object
	.size		$str$22,($str$23 - $str$22)
$str$22:
        /*0000*/ 	.byte	0x6b, 0x5f, 0x74, 0x69, 0x6c, 0x65, 0x5f, 0x63, 0x6f, 0x75, 0x6e, 0x74, 0x20, 0x3e, 0x3d, 0x20
        /*0010*/ 	.byte	0x31, 0x00
	.type		$str$23,@object
	.size		$str$23,(__unnamed_1 - $str$23)
$str$23:
        /*0012*/ 	.byte	0x2f, 0x74, 0x6d, 0x70, 0x2f, 0x63, 0x75, 0x74, 0x6c, 0x61, 0x73, 0x73, 0x5f, 0x73, 0x77, 0x65
        /*0022*/ 	.byte	0x65, 0x70, 0x5f, 0x73, 0x72, 0x63, 0x2f, 0x69, 0x6e, 0x63, 0x6c, 0x75, 0x64, 0x65, 0x2f, 0x63
        /*0032*/ 	.byte	0x75, 0x74, 0x6c, 0x61, 0x73, 0x73, 0x2f, 0x67, 0x65, 0x6d, 0x6d, 0x2f, 0x63, 0x6f, 0x6c, 0x6c
        /*0042*/ 	.byte	0x65, 0x63, 0x74, 0x69, 0x76, 0x65, 0x2f, 0x73, 0x6d, 0x39, 0x30, 0x5f, 0x6d, 0x6d, 0x61, 0x5f
        /*0052*/ 	.byte	0x74, 0x6d, 0x61, 0x5f, 0x67, 0x6d, 0x6d, 0x61, 0x5f, 0x73, 0x73, 0x5f, 0x77, 0x61, 0x72, 0x70
        /*0062*/ 	.byte	0x73, 0x70, 0x65, 0x63, 0x69, 0x61, 0x6c, 0x69, 0x7a, 0x65, 0x64, 0x2e, 0x68, 0x70, 0x70, 0x00
	.type		__unnamed_1,@object
	.size		__unnamed_1,(.L_0 - __unnamed_1)
__unnamed_1:
        /*0072*/ 	.byte	0x76, 0x6f, 0x69, 0x64, 0x20, 0x63, 0x75, 0x74, 0x6c, 0x61, 0x73, 0x73, 0x3a, 0x3a, 0x67, 0x65
        /* <DEDUP_REMOVED lines=180> */
        /*0bc2*/ 	.byte	0x69, 0x74, 0x79, 0x5d, 0x00
.L_0:


//--------------------- .nv.shared._ZN7cutlass13device_kernelINS_4gemm6kernel13GemmUniversalIN4cute5tupleIJiiiiEEENS1_10collective13CollectiveMmaINS1_34MainloopSm90TmaGmmaWarpSpecializedILi4ENS5_IJNS4_1CILi1EEESB_SB_EEENS1_35KernelTmaWarpSpecializedCooperativeEEENS5_IJNSA_ILi128EEENSA_ILi240EEENSA_ILi64EEEEEENS_10bfloat16_tENS5_IJlSB_lEEESJ_SK_NS4_8TiledMMAINS4_8MMA_AtomIJNS4_4SM904GMMA27MMA_64x16x16_F32BF16BF16_SSILNSO_5MajorE0ELSQ_0ELNSO_7ScaleInE1ELSR_1EEEEEENS4_6LayoutINS5_IJNSA_ILi2EEESB_SB_EEENS5_IJSB_NSA_ILi0EEESX_EEEEENS5_IJNS4_10UnderscoreES10_S10_EEEEENS4_13SM90_TMA_LOADENS4_14ComposedLayoutINS4_7SwizzleILi3ELi4ELi3EEENS4_18smem_ptr_flag_bitsILi16EEENSU_INS5_IJNSA_ILi8EEESH_EEENS5_IJSH_SB_EEEEEEEvNS4_8identityES13_S1D_vS1E_EENS_8epilogue10collective6detail29Sm90TmaWarpSpecializedAdapterINS1H_15DefaultEpilogueISJ_SK_SK_NS1G_6thread17LinearCombinationISJ_Li1EffLNS1L_9ScaleType4KindE0ELNS_15FloatRoundStyleE2ESJ_EENS1_15EpilogueDefaultEEEEEvvEEEEvNT_6ParamsE --------------------------
	.section	.nv.shared._ZN7cutlass13device_kernelINS_4gemm6kernel13GemmUniversalIN4cute5tupleIJiiiiEEENS1_10collective13CollectiveMmaINS1_34MainloopSm90TmaGmmaWarpSpecializedILi4ENS5_IJNS4_1CILi1EEESB_SB_EEENS1_35KernelTmaWarpSpecializedCooperativeEEENS5_IJNSA_ILi128EEENSA_ILi240EEENSA_ILi64EEEEEENS_10bfloat16_tENS5_IJlSB_lEEESJ_SK_NS4_8TiledMMAINS4_8MMA_AtomIJNS4_4SM904GMMA27MMA_64x16x16_F32BF16BF16_SSILNSO_5MajorE0ELSQ_0ELNSO_7ScaleInE1ELSR_1EEEEEENS4_6LayoutINS5_IJNSA_ILi2EEESB_SB_EEENS5_IJSB_NSA_ILi0EEESX_EEEEENS5_IJNS4_10UnderscoreES10_S10_EEEEENS4_13SM90_TMA_LOADENS4_14ComposedLayoutINS4_7SwizzleILi3ELi4ELi3EEENS4_18smem_ptr_flag_bitsILi16EEENSU_INS5_IJNSA_ILi8EEESH_EEENS5_IJSH_SB_EEEEEEEvNS4_8identityES13_S1D_vS1E_EENS_8epilogue10collective6detail29Sm90TmaWarpSpecializedAdapterINS1H_15DefaultEpilogueISJ_SK_SK_NS1G_6thread17LinearCombinationISJ_Li1EffLNS1L_9ScaleType4KindE0ELNS_15FloatRoundStyleE2ESJ_EENS1_15EpilogueDefaultEEEEEvvEEEEvNT_6ParamsE,"aw",@nobits
	.sectionflags	@""
	.align	16
	.zero		1024


//--------------------- .nv.shared.reserved.0     --------------------------
	.section	.nv.shared.reserved.0,"aw",@nobits
	.weak		__nv_reservedSMEM_offset_0_alias
	.size		__nv_reservedSMEM_offset_0_alias, 0, 0
	.other		__nv_reservedSMEM_offset_0_alias,@"STO_CUDA_RESERVED_SHARED STV_DEFAULT"
__nv_reservedSMEM_offset_0_alias:
	.zero		0


//--------------------- .nv.global                --------------------------
	.section	.nv.global,"aw",@nobits
.nv.global:
	.type		_ZN40_INTERNAL_2ba29201_4_k_cu_32509382_130064cute1_E,@object
	.size		_ZN40_INTERNAL_2ba29201_4_k_cu_32509382_130064cute1_E,(_ZN40_INTERNAL_2ba29201_4_k_cu_32509382_130064cuda3std3__45__cpo6cbeginE - _ZN40_INTERNAL_2ba29201_4_k_cu_32509382_130064cute1_E)
_ZN40_INTERNAL_2ba29201_4_k_cu_32509382_130064cute1_E:
	.zero		1
	.type		_ZN40_INTERNAL_2ba29201_4_k_cu_32509382_130064cuda3std3__45__cpo6cbeginE,@object
	.size		_ZN40_INTERNAL_2ba29201_4_k_cu_32509382_130064cuda3std3__45__cpo6cbeginE,(_ZN40_INTERNAL_2ba29201_4_k_cu_32509382_130064cuda3std3__48in_placeE - _ZN40_INTERNAL_2ba29201_4_k_cu_32509382_130064cuda3std3__45__cpo6cbeginE)
_ZN40_INTERNAL_2ba29201_4_k_cu_32509382_130064cuda3std3__45__cpo6cbeginE:
	.zero		1
	.type		_ZN40_INTERNAL_2ba29201_4_k_cu_32509382_130064cuda3std3__48in_placeE,@object
	.size		_ZN40_INTERNAL_2ba29201_4_k_cu_32509382_130064cuda3std3__48in_placeE,(_ZN40_INTERNAL_2ba29201_4_k_cu_32509382_130064cuda3std6ranges3__45__cpo9iter_moveE - _ZN40_INTERNAL_2ba29201_4_k_cu_32509382_130064cuda3std3__48in_placeE)
_ZN40_INTERNAL_2ba29201_4_k_cu_32509382_130064cuda3std3__48in_placeE:
	.zero		1
	.type		_ZN40_INTERNAL_2ba29201_4_k_cu_32509382_130064cuda3std6ranges3__45__cpo9iter_moveE,@object
	.size		_ZN40_INTERNAL_2ba29201_4_k_cu_32509382_130064cuda3std6ranges3__45__cpo9iter_moveE,(_ZN40_INTERNAL_2ba29201_4_k_cu_32509382_130064cuda3std3__45__cpo5beginE - _ZN40_INTERNAL_2ba29201_4_k_cu_32509382_130064cuda3std6ranges3__45__cpo9iter_moveE)
_ZN40_INTERNAL_2ba29201_4_k_cu_32509382_130064cuda3std6ranges3__45__cpo9iter_moveE:
	.zero		1
	.type		_ZN40_INTERNAL_2ba29201_4_k_cu_32509382_130064cuda3std3__45__cpo5beginE,@object
	.size		_ZN40_INTERNAL_2ba29201_4_k_cu_32509382_130064cuda3std3__45__cpo5beginE,(_ZN40_INTERNAL_2ba29201_4_k_cu_32509382_130064cuda3std3__442_GLOBAL__N__2ba29201_4_k_cu_32509382_130066ignoreE - _ZN40_INTERNAL_2ba29201_4_k_cu_32509382_130064cuda3std3__45__cpo5beginE)
_ZN40_INTERNAL_2ba29201_4_k_cu_32509382_130064cuda3std3__45__cpo5beginE:
	.zero		1
	.type		_ZN40_INTERNAL_2ba29201_4_k_cu_32509382_130064cuda3std3__442_GLOBAL__N__2ba29201_4_k_cu_32509382_130066ignoreE,@object
	.size		_ZN40_INTERNAL_2ba29201_4_k_cu_32509382_130064cuda3std3__442_GLOBAL__N__2ba29201_4_k_cu_32509382_130066ignoreE,(_ZN40_INTERNAL_2ba29201_4_k_cu_32509382_130064cute7productE - _ZN40_INTERNAL_2ba29201_4_k_cu_32509382_130064cuda3std3__442_GLOBAL__N__2ba29201_4_k_cu_32509382_130066ignoreE)
_ZN40_INTERNAL_2ba29201_4_k_cu_32509382_130064cuda3std3__442_GLOBAL__N__2ba29201_4_k_cu_32509382_130066ignoreE:
	.zero		1
	.type		_ZN40_INTERNAL_2ba29201_4_k_cu_32509382_130064cute7productE,@object
	.size		_ZN40_INTERNAL_2ba29201_4_k_cu_32509382_130064cute7productE,(_ZN40_INTERNAL_2ba29201_4_k_cu_32509382_130064cuda3std3__45__cpo3endE - _ZN40_INTERNAL_2ba29201_4_k_cu_32509382_130064cute7productE)
_ZN40_INTERNAL_2ba29201_4_k_cu_32509382_130064cute7productE:
	.zero		1
	.type		_ZN40_INTERNAL_2ba29201_4_k_cu_32509382_130064cuda3std3__45__cpo3endE,@object
	.size		_ZN40_INTERNAL_2ba29201_4_k_cu_32509382_130064cuda3std3__45__cpo3endE,(_ZN40_INTERNAL_2ba29201_4_k_cu_32509382_130064cuda3std3__419piecewise_constructE - _ZN40_INTERNAL_2ba29201_4_k_cu_32509382_130064cuda3std3__45__cpo3endE)
_ZN40_INTERNAL_2ba29201_4_k_cu_32509382_130064cuda3std3__45__cpo3endE:
	.zero		1
	.type		_ZN40_INTERNAL_2ba29201_4_k_cu_32509382_130064cuda3std3__419piecewise_constructE,@object
	.size		_ZN40_INTERNAL_2ba29201_4_k_cu_32509382_130064cuda3std3__419piecewise_constructE,(_ZN40_INTERNAL_2ba29201_4_k_cu_32509382_130064cuda3std3__45__cpo4cendE - _ZN40_INTERNAL_2ba29201_4_k_cu_32509382_130064cuda3std3__419piecewise_constructE)
_ZN40_INTERNAL_2ba29201_4_k_cu_32509382_130064cuda3std3__419piecewise_constructE:
	.zero		1
	.type		_ZN40_INTERNAL_2ba29201_4_k_cu_32509382_130064cuda3std3__45__cpo4cendE,@object
	.size		_ZN40_INTERNAL_2ba29201_4_k_cu_32509382_130064cuda3std3__45__cpo4cendE,(_ZN40_INTERNAL_2ba29201_4_k_cu_32509382_130064cuda3std6ranges3__45__cpo4swapE - _ZN40_INTERNAL_2ba29201_4_k_cu_32509382_130064cuda3std3__45__cpo4cendE)
_ZN40_INTERNAL_2ba29201_4_k_cu_32509382_130064cuda3std3__45__cpo4cendE:
	.zero		1
	.type		_ZN40_INTERNAL_2ba29201_4_k_cu_32509382_130064cuda3std6ranges3__45__cpo4swapE,@object
	.size		_ZN40_INTERNAL_2ba29201_4_k_cu_32509382_130064cuda3std6ranges3__45__cpo4swapE,(.L_8 - _ZN40_INTERNAL_2ba29201_4_k_cu_32509382_130064cuda3std6ranges3__45__cpo4swapE)
_ZN40_INTERNAL_2ba29201_4_k_cu_32509382_130064cuda3std6ranges3__45__cpo4swapE:
	.zero		1
.L_8:


//--------------------- .nv.constant0._ZN7cutlass13device_kernelINS_4gemm6kernel13GemmUniversalIN4cute5tupleIJiiiiEEENS1_10collective13CollectiveMmaINS1_34MainloopSm90TmaGmmaWarpSpecializedILi4ENS5_IJNS4_1CILi1EEESB_SB_EEENS1_35KernelTmaWarpSpecializedCooperativeEEENS5_IJNSA_ILi128EEENSA_ILi240EEENSA_ILi64EEEEEENS_10bfloat16_tENS5_IJlSB_lEEESJ_SK_NS4_8TiledMMAINS4_8MMA_AtomIJNS4_4SM904GMMA27MMA_64x16x16_F32BF16BF16_SSILNSO_5MajorE0ELSQ_0ELNSO_7ScaleInE1ELSR_1EEEEEENS4_6LayoutINS5_IJNSA_ILi2EEESB_SB_EEENS5_IJSB_NSA_ILi0EEESX_EEEEENS5_IJNS4_10UnderscoreES10_S10_EEEEENS4_13SM90_TMA_LOADENS4_14ComposedLayoutINS4_7SwizzleILi3ELi4ELi3EEENS4_18smem_ptr_flag_bitsILi16EEENSU_INS5_IJNSA_ILi8EEESH_EEENS5_IJSH_SB_EEEEEEEvNS4_8identityES13_S1D_vS1E_EENS_8epilogue10collective6detail29Sm90TmaWarpSpecializedAdapterINS1H_15DefaultEpilogueISJ_SK_SK_NS1G_6thread17LinearCombinationISJ_Li1EffLNS1L_9ScaleType4KindE0ELNS_15FloatRoundStyleE2ESJ_EENS1_15EpilogueDefaultEEEEEvvEEEEvNT_6ParamsE --------------------------
	.section	.nv.constant0._ZN7cutlass13device_kernelINS_4gemm6kernel13GemmUniversalIN4cute5tupleIJiiiiEEENS1_10collective13CollectiveMmaINS1_34MainloopSm90TmaGmmaWarpSpecializedILi4ENS5_IJNS4_1CILi1EEESB_SB_EEENS1_35KernelTmaWarpSpecializedCooperativeEEENS5_IJNSA_ILi128EEENSA_ILi240EEENSA_ILi64EEEEEENS_10bfloat16_tENS5_IJlSB_lEEESJ_SK_NS4_8TiledMMAINS4_8MMA_AtomIJNS4_4SM904GMMA27MMA_64x16x16_F32BF16BF16_SSILNSO_5MajorE0ELSQ_0ELNSO_7ScaleInE1ELSR_1EEEEEENS4_6LayoutINS5_IJNSA_ILi2EEESB_SB_EEENS5_IJSB_NSA_ILi0EEESX_EEEEENS5_IJNS4_10UnderscoreES10_S10_EEEEENS4_13SM90_TMA_LOADENS4_14ComposedLayoutINS4_7SwizzleILi3ELi4ELi3EEENS4_18smem_ptr_flag_bitsILi16EEENSU_INS5_IJNSA_ILi8EEESH_EEENS5_IJSH_SB_EEEEEEEvNS4_8identityES13_S1D_vS1E_EENS_8epilogue10collective6detail29Sm90TmaWarpSpecializedAdapterINS1H_15DefaultEpilogueISJ_SK_SK_NS1G_6thread17LinearCombinationISJ_Li1EffLNS1L_9ScaleType4KindE0ELNS_15FloatRoundStyleE2ESJ_EENS1_15EpilogueDefaultEEEEEvvEEEEvNT_6ParamsE,"a",@progbits
	.sectionflags	@""
	.align	4
.nv.constant0._ZN7cutlass13device_kernelINS_4gemm6kernel13GemmUniversalIN4cute5tupleIJiiiiEEENS1_10collective13CollectiveMmaINS1_34MainloopSm90TmaGmmaWarpSpecializedILi4ENS5_IJNS4_1CILi1EEESB_SB_EEENS1_35KernelTmaWarpSpecializedCooperativeEEENS5_IJNSA_ILi128EEENSA_ILi240EEENSA_ILi64EEEEEENS_10bfloat16_tENS5_IJlSB_lEEESJ_SK_NS4_8TiledMMAINS4_8MMA_AtomIJNS4_4SM904GMMA27MMA_64x16x16_F32BF16BF16_SSILNSO_5MajorE0ELSQ_0ELNSO_7ScaleInE1ELSR_1EEEEEENS4_6LayoutINS5_IJNSA_ILi2EEESB_SB_EEENS5_IJSB_NSA_ILi0EEESX_EEEEENS5_IJNS4_10UnderscoreES10_S10_EEEEENS4_13SM90_TMA_LOADENS4_14ComposedLayoutINS4_7SwizzleILi3ELi4ELi3EEENS4_18smem_ptr_flag_bitsILi16EEENSU_INS5_IJNSA_ILi8EEESH_EEENS5_IJSH_SB_EEEEEEEvNS4_8identityES13_S1D_vS1E_EENS_8epilogue10collective6detail29Sm90TmaWarpSpecializedAdapterINS1H_15DefaultEpilogueISJ_SK_SK_NS1G_6thread17LinearCombinationISJ_Li1EffLNS1L_9ScaleType4KindE0ELNS_15FloatRoundStyleE2ESJ_EENS1_15EpilogueDefaultEEEEEvvEEEEvNT_6ParamsE:
	.zero		1664


//--------------------- SYMBOLS --------------------------

	.type		.nv.reservedSmem.offset0,@object
	.size		.nv.reservedSmem.offset0,0x4
	.type		__assertfail,@function
